# CuTe-DSL kernel — source=cudnn_frontend_dsl family=grouped_gemm_swiglu
# config = {"ab_dtype": "Float4E2M1FN", "sf_vec": 32, "d_dtype": "Float8E4M3FN", "vector_f32": false, "mma_mn": [128, 256], "cluster_mn": [1, 1]}


// ===== COMPILED SASS (sm_100a) =====

	.target	sm_100a

	.elftype	@"ET_EXEC"


//--------------------- .note.nv.tkinfo           --------------------------
	.section	.note.nv.tkinfo,"",@"SHT_NOTE"
	.sectionflags	@"SHF_NOTE_NV_TKINFO"
	.tkinfo
        /*0018*/ 	.word	0x00000081
        /*0030*/ 	.string	""
        /*0030*/ 	.string	"ptxas"
        /*0030*/ 	.string	"Cuda compilation tools, release 12.9, V12.9.83"
        /*0030*/ 	.string	"Build system must define TOOLS_VERSION_EXTENDED"
        /*0030*/ 	.string	"-O 3 -arch sm_100a "



//--------------------- .note.nv.cuver            --------------------------
	.section	.note.nv.cuver,"",@"SHT_NOTE"
	.sectionflags	@"SHF_NOTE_NV_CUVER"
        /*0018*/ 	.short	0x0001
        /*001a*/ 	.short	0x0064
        /*001c*/ 	.short	0x0001
        /*001e*/ 	.short	0x0000
        /*0020*/ 	.short	0x0001
        /*0022*/ 	.short	0x0000


//--------------------- .nv.info                  --------------------------
	.section	.nv.info,"",@"SHT_CUDA_INFO"
	.align	4


	//----- nvinfo : EIATTR_REGCOUNT
	.align		4
        /*0000*/ 	.byte	0x04, 0x2f
        /*0002*/ 	.short	(.L_4 - .L_3)
	.align		4
.L_3:
        /*0004*/ 	.word	index@(kernel_cutlass_kernel_cudnngrouped_gemmgrouped_gemm_swiglugrouped_gemm_swiglu_quantBlockScaledContiguousGroupedGemmKernel_object_at__TiledMMA_ThrLayoutVMNK11110000_PermutationMNK____MMAAt_0)
        /*0008*/ 	.word	0x00000085


	//----- nvinfo : EIATTR_FRAME_SIZE
	.align		4
.L_4:
        /*000c*/ 	.byte	0x04, 0x11
        /*000e*/ 	.short	(.L_6 - .L_5)
	.align		4
.L_5:
        /*0010*/ 	.word	index@($__internal_2_$__cuda_sm10x_tcgen05_guardrail_trap_unallocated_columns_being_dealloced)
        /*0014*/ 	.word	0x00000000


	//----- nvinfo : EIATTR_FRAME_SIZE
	.align		4
.L_6:
        /*0018*/ 	.byte	0x04, 0x11
        /*001a*/ 	.short	(.L_8 - .L_7)
	.align		4
.L_7:
        /*001c*/ 	.word	index@($__internal_1_$__cuda_sm10x_tcgen05_guardrail_trap_phase_invalid_during_alloc)
        /*0020*/ 	.word	0x00000000


	//----- nvinfo : EIATTR_FRAME_SIZE
	.align		4
.L_8:
        /*0024*/ 	.byte	0x04, 0x11
        /*0026*/ 	.short	(.L_10 - .L_9)
	.align		4
.L_9:
        /*0028*/ 	.word	index@($__internal_0_$__cuda_sm10x_tcgen05_guardrail_trap_col_being_dealloced_not_returned_by_alloc)
        /*002c*/ 	.word	0x00000000


	//----- nvinfo : EIATTR_FRAME_SIZE
	.align		4
.L_10:
        /*0030*/ 	.byte	0x04, 0x11
        /*0032*/ 	.short	(.L_12 - .L_11)
	.align		4
.L_11:
        /*0034*/ 	.word	index@(kernel_cutlass_kernel_cudnngrouped_gemmgrouped_gemm_swiglugrouped_gemm_swiglu_quantBlockScaledContiguousGroupedGemmKernel_object_at__TiledMMA_ThrLayoutVMNK11110000_PermutationMNK____MMAAt_0)
        /*0038*/ 	.word	0x00000000


	//----- nvinfo : EIATTR_MIN_STACK_SIZE
	.align		4
.L_12:
        /*003c*/ 	.byte	0x04, 0x12
        /*003e*/ 	.short	(.L_14 - .L_13)
	.align		4
.L_13:
        /*0040*/ 	.word	index@(kernel_cutlass_kernel_cudnngrouped_gemmgrouped_gemm_swiglugrouped_gemm_swiglu_quantBlockScaledContiguousGroupedGemmKernel_object_at__TiledMMA_ThrLayoutVMNK11110000_PermutationMNK____MMAAt_0)
        /*0044*/ 	.word	0x00000000
.L_14:


//--------------------- .nv.info.kernel_cutlass_kernel_cudnngrouped_gemmgrouped_gemm_swiglugrouped_gemm_swiglu_quantBlockScaledContiguousGroupedGemmKernel_object_at__TiledMMA_ThrLayoutVMNK11110000_PermutationMNK____MMAAt_0 --------------------------
	.section	.nv.info.kernel_cutlass_kernel_cudnngrouped_gemmgrouped_gemm_swiglugrouped_gemm_swiglu_quantBlockScaledContiguousGroupedGemmKernel_object_at__TiledMMA_ThrLayoutVMNK11110000_PermutationMNK____MMAAt_0,"",@"SHT_CUDA_INFO"
	.sectionflags	@""
	.align	4


	//----- nvinfo : EIATTR_CUDA_API_VERSION
	.align		4
        /*0000*/ 	.byte	0x04, 0x37
        /*0002*/ 	.short	(.L_16 - .L_15)
.L_15:
        /*0004*/ 	.word	0x00000081


	//----- nvinfo : EIATTR_KPARAM_INFO
	.align		4
.L_16:
        /*0008*/ 	.byte	0x04, 0x17
        /*000a*/ 	.short	(.L_18 - .L_17)
.L_17:
        /*000c*/ 	.word	0x00000000
        /*0010*/ 	.short	0x000f
        /*0012*/ 	.short	0x03f8
        /*0014*/ 	.byte	0x00, 0xf0, 0x31, 0x00


	//----- nvinfo : EIATTR_KPARAM_INFO
	.align		4
.L_18:
        /*0018*/ 	.byte	0x04, 0x17
        /*001a*/ 	.short	(.L_20 - .L_19)
.L_19:
        /*001c*/ 	.word	0x00000000
        /*0020*/ 	.short	0x000e
        /*0022*/ 	.short	0x03ec
        /*0024*/ 	.byte	0x00, 0xf0, 0x31, 0x00


	//----- nvinfo : EIATTR_KPARAM_INFO
	.align		4
.L_20:
        /*0028*/ 	.byte	0x04, 0x17
        /*002a*/ 	.short	(.L_22 - .L_21)
.L_21:
        /*002c*/ 	.word	0x00000000
        /*0030*/ 	.short	0x000d
        /*0032*/ 	.short	0x03e0
        /*0034*/ 	.byte	0x00, 0xf0, 0x31, 0x00


	//----- nvinfo : EIATTR_KPARAM_INFO
	.align		4
.L_22:
        /*0038*/ 	.byte	0x04, 0x17
        /*003a*/ 	.short	(.L_24 - .L_23)
.L_23:
        /*003c*/ 	.word	0x00000000
        /*0040*/ 	.short	0x000c
        /*0042*/ 	.short	0x03d8
        /*0044*/ 	.byte	0x00, 0xf0, 0x21, 0x00


	//----- nvinfo : EIATTR_KPARAM_INFO
	.align		4
.L_24:
        /*0048*/ 	.byte	0x04, 0x17
        /*004a*/ 	.short	(.L_26 - .L_25)
.L_25:
        /*004c*/ 	.word	0x00000000
        /*0050*/ 	.short	0x000b
        /*0052*/ 	.short	0x03d0
        /*0054*/ 	.byte	0x00, 0xf0, 0x21, 0x00


	//----- nvinfo : EIATTR_KPARAM_INFO
	.align		4
.L_26:
        /*0058*/ 	.byte	0x04, 0x17
        /*005a*/ 	.short	(.L_28 - .L_27)
.L_27:
        /*005c*/ 	.word	0x00000000
        /*0060*/ 	.short	0x000a
        /*0062*/ 	.short	0x03c8
        /*0064*/ 	.byte	0x00, 0xf0, 0x21, 0x00


	//----- nvinfo : EIATTR_KPARAM_INFO
	.align		4
.L_28:
        /*0068*/ 	.byte	0x04, 0x17
        /*006a*/ 	.short	(.L_30 - .L_29)
.L_29:
        /*006c*/ 	.word	0x00000000
        /*0070*/ 	.short	0x0009
        /*0072*/ 	.short	0x03c0
        /*0074*/ 	.byte	0x00, 0xf0, 0x21, 0x00


	//----- nvinfo : EIATTR_KPARAM_INFO
	.align		4
.L_30:
        /*0078*/ 	.byte	0x04, 0x17
        /*007a*/ 	.short	(.L_32 - .L_31)
.L_31:
        /*007c*/ 	.word	0x00000000
        /*0080*/ 	.short	0x0008
        /*0082*/ 	.short	0x0340
        /*0084*/ 	.byte	0x00, 0xf0, 0x01, 0x02


	//----- nvinfo : EIATTR_KPARAM_INFO
	.align		4
.L_32:
        /*0088*/ 	.byte	0x04, 0x17
        /*008a*/ 	.short	(.L_34 - .L_33)
.L_33:
        /*008c*/ 	.word	0x00000000
        /*0090*/ 	.short	0x0007
        /*0092*/ 	.short	0x02c0
        /*0094*/ 	.byte	0x00, 0xf0, 0x01, 0x02


	//----- nvinfo : EIATTR_KPARAM_INFO
	.align		4
.L_34:
        /*0098*/ 	.byte	0x04, 0x17
        /*009a*/ 	.short	(.L_36 - .L_35)
.L_35:
        /*009c*/ 	.word	0x00000000
        /*00a0*/ 	.short	0x0006
        /*00a2*/ 	.short	0x0240
        /*00a4*/ 	.byte	0x00, 0xf0, 0x01, 0x02


	//----- nvinfo : EIATTR_KPARAM_INFO
	.align		4
.L_36:
        /*00a8*/ 	.byte	0x04, 0x17
        /*00aa*/ 	.short	(.L_38 - .L_37)
.L_37:
        /*00ac*/ 	.word	0x00000000
        /*00b0*/ 	.short	0x0005
        /*00b2*/ 	.short	0x01c0
        /*00b4*/ 	.byte	0x00, 0xf0, 0x01, 0x02


	//----- nvinfo : EIATTR_KPARAM_INFO
	.align		4
.L_38:
        /*00b8*/ 	.byte	0x04, 0x17
        /*00ba*/ 	.short	(.L_40 - .L_39)
.L_39:
        /*00bc*/ 	.word	0x00000000
        /*00c0*/ 	.short	0x0004
        /*00c2*/ 	.short	0x0140
        /*00c4*/ 	.byte	0x00, 0xf0, 0x01, 0x02


	//----- nvinfo : EIATTR_KPARAM_INFO
	.align		4
.L_40:
        /*00c8*/ 	.byte	0x04, 0x17
        /*00ca*/ 	.short	(.L_42 - .L_41)
.L_41:
        /*00cc*/ 	.word	0x00000000
        /*00d0*/ 	.short	0x0003
        /*00d2*/ 	.short	0x00c0
        /*00d4*/ 	.byte	0x00, 0xf0, 0x01, 0x02


	//----- nvinfo : EIATTR_KPARAM_INFO
	.align		4
.L_42:
        /*00d8*/ 	.byte	0x04, 0x17
        /*00da*/ 	.short	(.L_44 - .L_43)
.L_43:
        /*00dc*/ 	.word	0x00000000
        /*00e0*/ 	.short	0x0002
        /*00e2*/ 	.short	0x0040
        /*00e4*/ 	.byte	0x00, 0xf0, 0x01, 0x02


	//----- nvinfo : EIATTR_KPARAM_INFO
	.align		4
.L_44:
        /*00e8*/ 	.byte	0x04, 0x17
        /*00ea*/ 	.short	(.L_46 - .L_45)
.L_45:
        /*00ec*/ 	.word	0x00000000
        /*00f0*/ 	.short	0x0001
        /*00f2*/ 	.short	0x000c
        /*00f4*/ 	.byte	0x00, 0xf0, 0x31, 0x00


	//----- nvinfo : EIATTR_KPARAM_INFO
	.align		4
.L_46:
        /*00f8*/ 	.byte	0x04, 0x17
        /*00fa*/ 	.short	(.L_48 - .L_47)
.L_47:
        /*00fc*/ 	.word	0x00000000
        /*0100*/ 	.short	0x0000
        /*0102*/ 	.short	0x0000
        /*0104*/ 	.byte	0x00, 0xf0, 0x31, 0x00


	//----- nvinfo : EIATTR_AT_ENTRY_FRAGMENTS
	.align		4
.L_48:
        /*0108*/ 	.byte	0x04, 0x4f
        /*010a*/ 	.short	(.L_50 - .L_49)


	//   ....[0]....
.L_49:
        /*010c*/ 	.word	0x00000004


	//----- nvinfo : EIATTR_RESERVED_SMEM_USED
	.align		4
.L_50:
        /*0110*/ 	.byte	0x01, 0x41
	.zero		2


	//----- nvinfo : EIATTR_SPARSE_MMA_MASK
	.align		4
        /*0114*/ 	.byte	0x03, 0x50
        /*0116*/ 	.short	0x0000


	//----- nvinfo : EIATTR_TCGEN05_1CTA_USED
	.align		4
        /*0118*/ 	.byte	0x01, 0x51
	.zero		2


	//----- nvinfo : EIATTR_MAXREG_COUNT
	.align		4
        /*011c*/ 	.byte	0x03, 0x1b
        /*011e*/ 	.short	0x00ff


	//----- nvinfo : EIATTR_NUM_BARRIERS
	.align		4
        /*0120*/ 	.byte	0x02, 0x4c
        /*0122*/ 	.byte	0x05
	.zero		1


	//----- nvinfo : EIATTR_INT_WARP_WIDE_INSTR_OFFSETS
	.align		4
        /*0124*/ 	.byte	0x04, 0x31
        /*0126*/ 	.short	(.L_52 - .L_51)


	//   ....[0]....
.L_51:
        /*0128*/ 	.word	0x00004c40


	//   ....[1]....
        /*012c*/ 	.word	0x00004c80


	//----- nvinfo : EIATTR_COOP_GROUP_MASK_REGIDS
	.align		4
.L_52:
        /*0130*/ 	.byte	0x04, 0x29
        /*0132*/ 	.short	(.L_54 - .L_53)


	//   ....[0]....
.L_53:
        /*0134*/ 	.word	0xffffffff


	//   ....[1]....
        /*0138*/ 	.word	0xffffffff


	//   ....[2]....
        /*013c*/ 	.word	0xffffffff


	//   ....[3]....
        /*0140*/ 	.word	0xffffffff


	//   ....[4]....
        /*0144*/ 	.word	0xffffffff


	//   ....[5]....
        /*0148*/ 	.word	0xffffffff


	//   ....[6]....
        /*014c*/ 	.word	0xffffffff


	//   ....[7]....
        /*0150*/ 	.word	0xffffffff


	//   ....[8]....
        /*0154*/ 	.word	0xffffffff


	//----- nvinfo : EIATTR_COOP_GROUP_INSTR_OFFSETS
	.align		4
.L_54:
        /*0158*/ 	.byte	0x04, 0x28
        /*015a*/ 	.short	(.L_56 - .L_55)


	//   ....[0]....
.L_55:
        /*015c*/ 	.word	0x000000b0


	//   ....[1]....
        /*0160*/ 	.word	0x00000960


	//   ....[2]....
        /*0164*/ 	.word	0x00000ba0


	//   ....[3]....
        /*0168*/ 	.word	0x00000c00


	//   ....[4]....
        /*016c*/ 	.word	0x00002460


	//   ....[5]....
        /*0170*/ 	.word	0x00002720


	//   ....[6]....
        /*0174*/ 	.word	0x00004880


	//   ....[7]....
        /*0178*/ 	.word	0x00004ae0


	//   ....[8]....
        /*017c*/ 	.word	0x00004d30


	//----- nvinfo : EIATTR_VRC_CTA_INIT_COUNT
	.align		4
.L_56:
        /*0180*/ 	.byte	0x02, 0x4a
        /*0182*/ 	.byte	0x80
	.zero		1


	//----- nvinfo : EIATTR_MBARRIER_INSTR_OFFSETS
	.align		4
        /*0184*/ 	.byte	0x04, 0x39
        /*0186*/ 	.short	(.L_58 - .L_57)


	//   ....[0]....
.L_57:
        /*0188*/ 	.word	0x00000330
        /*018c*/ 	.word	0x000000ff
        /*0190*/ 	.word	0x00000000
        /*0194*/ 	.short	0x0100
        /*0196*/ 	.byte	0x05
	.zero		1


	//   ....[1]....
        /*0198*/ 	.word	0x00000340
        /*019c*/ 	.word	0x000000ff
        /*01a0*/ 	.word	0x00000008
        /*01a4*/ 	.short	0x0100
        /*01a6*/ 	.byte	0x05
	.zero		1


	//   ....[2]....
        /*01a8*/ 	.word	0x00000350
        /*01ac*/ 	.word	0x000000ff
        /*01b0*/ 	.word	0x00000010
        /*01b4*/ 	.short	0x0100
        /*01b6*/ 	.byte	0x05
	.zero		1


	//   ....[3]....
        /*01b8*/ 	.word	0x00000360
        /*01bc*/ 	.word	0x000000ff
        /*01c0*/ 	.word	0x00000018
        /*01c4*/ 	.short	0x0100
        /*01c6*/ 	.byte	0x05
	.zero		1


	//   ....[4]....
        /*01c8*/ 	.word	0x00000370
        /*01cc*/ 	.word	0x000000ff
        /*01d0*/ 	.word	0x00000020
        /*01d4*/ 	.short	0x0100
        /*01d6*/ 	.byte	0x05
	.zero		1


	//   ....[5]....
        /*01d8*/ 	.word	0x00000380
        /*01dc*/ 	.word	0x000000ff
        /*01e0*/ 	.word	0x00000028
        /*01e4*/ 	.short	0x0100
        /*01e6*/ 	.byte	0x05
	.zero		1


	//   ....[6]....
        /*01e8*/ 	.word	0x00000390
        /*01ec*/ 	.word	0x000000ff
        /*01f0*/ 	.word	0x00000030
        /*01f4*/ 	.short	0x0100
        /*01f6*/ 	.byte	0x05
	.zero		1


	//   ....[7]....
        /*01f8*/ 	.word	0x000003a0
        /*01fc*/ 	.word	0x000000ff
        /*0200*/ 	.word	0x00000038
        /*0204*/ 	.short	0x0100
        /*0206*/ 	.byte	0x05
	.zero		1


	//   ....[8]....
        /*0208*/ 	.word	0x000004b0
        /*020c*/ 	.word	0x000000ff
        /*0210*/ 	.word	0x00000040
        /*0214*/ 	.short	0x0100
        /*0216*/ 	.byte	0x06
	.zero		1


	//   ....[9]....
        /*0218*/ 	.word	0x000004c0
        /*021c*/ 	.word	0x000000ff
        /*0220*/ 	.word	0x00000048
        /*0224*/ 	.short	0x0100
        /*0226*/ 	.byte	0x06
	.zero		1


	//   ....[10]....
        /*0228*/ 	.word	0x000005d0
        /*022c*/ 	.word	0x000000ff
        /*0230*/ 	.word	0x00000050
        /*0234*/ 	.short	0x0100
        /*0236*/ 	.byte	0x06
	.zero		1


	//   ....[11]....
        /*0238*/ 	.word	0x000005e0
        /*023c*/ 	.word	0x000000ff
        /*0240*/ 	.word	0x00000058
        /*0244*/ 	.short	0x0100
        /*0246*/ 	.byte	0x06
	.zero		1


	//   ....[12]....
        /*0248*/ 	.word	0x000005f0
        /*024c*/ 	.word	0x000000ff
        /*0250*/ 	.word	0x00000060
        /*0254*/ 	.short	0x0100
        /*0256*/ 	.byte	0x06
	.zero		1


	//   ....[13]....
        /*0258*/ 	.word	0x00000600
        /*025c*/ 	.word	0x000000ff
        /*0260*/ 	.word	0x00000068
        /*0264*/ 	.short	0x0100
        /*0266*/ 	.byte	0x06
	.zero		1


	//   ....[14]....
        /*0268*/ 	.word	0x00000c60
        /*026c*/ 	.word	0x0000000e
        /*0270*/ 	.word	0x00000060
        /*0274*/ 	.short	0x010a
        /*0276*/ 	.byte	0xff
	.zero		1


	//   ....[15]....
        /*0278*/ 	.word	0x00000d40
        /*027c*/ 	.word	0x0000000e
        /*0280*/ 	.word	0x00000050
        /*0284*/ 	.short	0x0101
        /*0286*/ 	.byte	0xff
	.zero		1


	//   ....[16]....
        /*0288*/ 	.word	0x00000f50
        /*028c*/ 	.word	0x00000002
        /*0290*/ 	.word	0x00000060
        /*0294*/ 	.short	0x010a
        /*0296*/ 	.byte	0xff
	.zero		1


	//   ....[17]....
        /*0298*/ 	.word	0x00001070
        /*029c*/ 	.word	0x00000002
        /*02a0*/ 	.word	0x00000050
        /*02a4*/ 	.short	0x0101
        /*02a6*/ 	.byte	0xff
	.zero		1


	//   ....[18]....
        /*02a8*/ 	.word	0x00001080
        /*02ac*/ 	.word	0x00000008
        /*02b0*/ 	.word	0x00000060
        /*02b4*/ 	.short	0x010a
        /*02b6*/ 	.byte	0xff
	.zero		1


	//   ....[19]....
        /*02b8*/ 	.word	0x000010f0
        /*02bc*/ 	.word	0x000000ff
        /*02c0*/ 	.word	0x00000050
        /*02c4*/ 	.short	0x010a
        /*02c6*/ 	.byte	0x17
	.zero		1


	//   ....[20]....
        /*02c8*/ 	.word	0x00001170
        /*02cc*/ 	.word	0x000000ff
        /*02d0*/ 	.word	0x00000060
        /*02d4*/ 	.short	0x0101
        /*02d6*/ 	.byte	0x17
	.zero		1


	//   ....[21]....
        /*02d8*/ 	.word	0x00001330
        /*02dc*/ 	.word	0x000000ff
        /*02e0*/ 	.word	0x00000020
        /*02e4*/ 	.short	0x010a
        /*02e6*/ 	.byte	0x05
	.zero		1


	//   ....[22]....
        /*02e8*/ 	.word	0x000014b0
        /*02ec*/ 	.word	0x000000ff
        /*02f0*/ 	.word	0x00000020
        /*02f4*/ 	.short	0x010a
        /*02f6*/ 	.byte	0x05
	.zero		1


	//   ....[23]....
        /*02f8*/ 	.word	0x00001600
        /*02fc*/ 	.word	0x000000ff
        /*0300*/ 	.word	0x00000020
        /*0304*/ 	.short	0x010a
        /*0306*/ 	.byte	0x16
	.zero		1


	//   ....[24]....
        /*0308*/ 	.word	0x00001640
        /*030c*/ 	.word	0x00000003
        /*0310*/ 	.word	0x00000050
        /*0314*/ 	.short	0x010a
        /*0316*/ 	.byte	0xff
	.zero		1


	//   ....[25]....
        /*0318*/ 	.word	0x000016e0
        /*031c*/ 	.word	0x00000003
        /*0320*/ 	.word	0x00000060
        /*0324*/ 	.short	0x0101
        /*0326*/ 	.byte	0xff
	.zero		1


	//   ....[26]....
        /*0328*/ 	.word	0x00001850
        /*032c*/ 	.word	0x000000ff
        /*0330*/ 	.word	0x00000020
        /*0334*/ 	.short	0x010a
        /*0336*/ 	.byte	0x05
	.zero		1


	//   ....[27]....
        /*0338*/ 	.word	0x00001910
        /*033c*/ 	.word	0x000000ff
        /*0340*/ 	.word	0x00000050
        /*0344*/ 	.short	0x010a
        /*0346*/ 	.byte	0x0c
	.zero		1


	//   ....[28]....
        /*0348*/ 	.word	0x00001990
        /*034c*/ 	.word	0x000000ff
        /*0350*/ 	.word	0x00000060
        /*0354*/ 	.short	0x0101
        /*0356*/ 	.byte	0x0c
	.zero		1


	//   ....[29]....
        /*0358*/ 	.word	0x00001dd0
        /*035c*/ 	.word	0x000000ff
        /*0360*/ 	.word	0x00000000
        /*0364*/ 	.short	0x010a
        /*0366*/ 	.byte	0x11
	.zero		1


	//   ....[30]....
        /*0368*/ 	.word	0x00001df0
        /*036c*/ 	.word	0x000000ff
        /*0370*/ 	.word	0x00000048
        /*0374*/ 	.short	0x010a
        /*0376*/ 	.byte	0x0c
	.zero		1


	//   ....[31]....
        /*0378*/ 	.word	0x00001e10
        /*037c*/ 	.word	0x000000ff
        /*0380*/ 	.word	0x00000048
        /*0384*/ 	.short	0x010a
        /*0386*/ 	.byte	0x0c
	.zero		1


	//   ....[32]....
        /*0388*/ 	.word	0x00002080
        /*038c*/ 	.word	0x000000ff
        /*0390*/ 	.word	0x00000000
        /*0394*/ 	.short	0x010a
        /*0396*/ 	.byte	0x0d
	.zero		1


	//   ....[33]....
        /*0398*/ 	.word	0x00002210
        /*039c*/ 	.word	0x000000ff
        /*03a0*/ 	.word	0x00000000
        /*03a4*/ 	.short	0x010a
        /*03a6*/ 	.byte	0x10
	.zero		1


	//   ....[34]....
        /*03a8*/ 	.word	0x000022a0
        /*03ac*/ 	.word	0x000000ff
        /*03b0*/ 	.word	0x00000048
        /*03b4*/ 	.short	0x010a
        /*03b6*/ 	.byte	0x0c
	.zero		1


	//   ....[35]....
        /*03b8*/ 	.word	0x000022b0
        /*03bc*/ 	.word	0x00000002
        /*03c0*/ 	.word	0x00000050
        /*03c4*/ 	.short	0x010a
        /*03c6*/ 	.byte	0xff
	.zero		1


	//   ....[36]....
        /*03c8*/ 	.word	0x00002350
        /*03cc*/ 	.word	0x00000002
        /*03d0*/ 	.word	0x00000060
        /*03d4*/ 	.short	0x0101
        /*03d6*/ 	.byte	0xff
	.zero		1


	//   ....[37]....
        /*03d8*/ 	.word	0x00002400
        /*03dc*/ 	.word	0x000000ff
        /*03e0*/ 	.word	0x00000048
        /*03e4*/ 	.short	0x010a
        /*03e6*/ 	.byte	0x0c
	.zero		1


	//   ....[38]....
        /*03e8*/ 	.word	0x00002790
        /*03ec*/ 	.word	0x00000003
        /*03f0*/ 	.word	0x00000050
        /*03f4*/ 	.short	0x010a
        /*03f6*/ 	.byte	0xff
	.zero		1


	//   ....[39]....
        /*03f8*/ 	.word	0x000027f0
        /*03fc*/ 	.word	0x00000003
        /*0400*/ 	.word	0x00000060
        /*0404*/ 	.short	0x0101
        /*0406*/ 	.byte	0xff
	.zero		1


	//   ....[40]....
        /*0408*/ 	.word	0x00002bc0
        /*040c*/ 	.word	0x00000003
        /*0410*/ 	.word	0x00000040
        /*0414*/ 	.short	0x010a
        /*0416*/ 	.byte	0xff
	.zero		1


	//   ....[41]....
        /*0418*/ 	.word	0x00003210
        /*041c*/ 	.word	0x00000003
        /*0420*/ 	.word	0x00000048
        /*0424*/ 	.short	0x0101
        /*0426*/ 	.byte	0xff
	.zero		1


	//   ....[42]....
        /*0428*/ 	.word	0x00004840
        /*042c*/ 	.word	0x00000005
        /*0430*/ 	.word	0x00000050
        /*0434*/ 	.short	0x010a
        /*0436*/ 	.byte	0xff
	.zero		1


	//   ....[43]....
        /*0438*/ 	.word	0x000048f0
        /*043c*/ 	.word	0x00000005
        /*0440*/ 	.word	0x00000060
        /*0444*/ 	.short	0x0101
        /*0446*/ 	.byte	0xff
	.zero		1


	//   ....[44]....
        /*0448*/ 	.word	0x00004d80
        /*044c*/ 	.word	0x0000000e
        /*0450*/ 	.word	0x00000060
        /*0454*/ 	.short	0x010a
        /*0456*/ 	.byte	0xff
	.zero		1


	//   ....[45]....
        /*0458*/ 	.word	0x00004de0
        /*045c*/ 	.word	0x00000002
        /*0460*/ 	.word	0x00000060
        /*0464*/ 	.short	0x010a
        /*0466*/ 	.byte	0xff
	.zero		1


	//   ....[46]....
        /*0468*/ 	.word	0x00004e40
        /*046c*/ 	.word	0x00000008
        /*0470*/ 	.word	0x00000060
        /*0474*/ 	.short	0x010a
        /*0476*/ 	.byte	0xff
	.zero		1


	//   ....[47]....
        /*0478*/ 	.word	0x00004ea0
        /*047c*/ 	.word	0x00000000
        /*0480*/ 	.word	0x00000050
        /*0484*/ 	.short	0x010a
        /*0486*/ 	.byte	0xff
	.zero		1


	//   ....[48]....
        /*0488*/ 	.word	0x00004f20
        /*048c*/ 	.word	0x00000000
        /*0490*/ 	.word	0x00000020
        /*0494*/ 	.short	0x010a
        /*0496*/ 	.byte	0xff
	.zero		1


	//   ....[49]....
        /*0498*/ 	.word	0x00004f80
        /*049c*/ 	.word	0x00000003
        /*04a0*/ 	.word	0x00000050
        /*04a4*/ 	.short	0x010a
        /*04a6*/ 	.byte	0xff
	.zero		1


	//   ....[50]....
        /*04a8*/ 	.word	0x00005000
        /*04ac*/ 	.word	0x00000000
        /*04b0*/ 	.word	0x00000020
        /*04b4*/ 	.short	0x010a
        /*04b6*/ 	.byte	0xff
	.zero		1


	//   ....[51]....
        /*04b8*/ 	.word	0x00005060
        /*04bc*/ 	.word	0x00000002
        /*04c0*/ 	.word	0x00000050
        /*04c4*/ 	.short	0x010a
        /*04c6*/ 	.byte	0xff
	.zero		1


	//   ....[52]....
        /*04c8*/ 	.word	0x000050e0
        /*04cc*/ 	.word	0x00000000
        /*04d0*/ 	.word	0x00000048
        /*04d4*/ 	.short	0x010a
        /*04d6*/ 	.byte	0xff
	.zero		1


	//   ....[53]....
        /*04d8*/ 	.word	0x00005160
        /*04dc*/ 	.word	0x00000000
        /*04e0*/ 	.word	0x00000000
        /*04e4*/ 	.short	0x010a
        /*04e6*/ 	.byte	0xff
	.zero		1


	//   ....[54]....
        /*04e8*/ 	.word	0x000051d0
        /*04ec*/ 	.word	0x00000002
        /*04f0*/ 	.word	0x00000050
        /*04f4*/ 	.short	0x010a
        /*04f6*/ 	.byte	0xff
	.zero		1


	//   ....[55]....
        /*04f8*/ 	.word	0x00005250
        /*04fc*/ 	.word	0x00000000
        /*0500*/ 	.word	0x00000048
        /*0504*/ 	.short	0x010a
        /*0506*/ 	.byte	0xff
	.zero		1


	//   ....[56]....
        /*0508*/ 	.word	0x000052a0
        /*050c*/ 	.word	0x00000003
        /*0510*/ 	.word	0x00000050
        /*0514*/ 	.short	0x010a
        /*0516*/ 	.byte	0xff
	.zero		1


	//   ....[57]....
        /*0518*/ 	.word	0x00005300
        /*051c*/ 	.word	0x00000003
        /*0520*/ 	.word	0x00000040
        /*0524*/ 	.short	0x010a
        /*0526*/ 	.byte	0xff
	.zero		1


	//   ....[58]....
        /*0528*/ 	.word	0x00005360
        /*052c*/ 	.word	0x00000005
        /*0530*/ 	.word	0x00000050
        /*0534*/ 	.short	0x010a
        /*0536*/ 	.byte	0xff
	.zero		1


	//----- nvinfo : EIATTR_NUM_MBARRIERS
	.align		4
.L_58:
        /*0538*/ 	.byte	0x03, 0x38
        /*053a*/ 	.short	0x000e


	//----- nvinfo : EIATTR_EXIT_INSTR_OFFSETS
	.align		4
        /*053c*/ 	.byte	0x04, 0x1c
        /*053e*/ 	.short	(.L_60 - .L_59)


	//   ....[0]....
.L_59:
        /*0540*/ 	.word	0x00002430


	//   ....[1]....
        /*0544*/ 	.word	0x00004d60


	//----- nvinfo : EIATTR_MAX_THREADS
	.align		4
.L_60:
        /*0548*/ 	.byte	0x04, 0x05
        /*054a*/ 	.short	(.L_62 - .L_61)
.L_61:
        /*054c*/ 	.word	0x000000e0
        /*0550*/ 	.word	0x00000001
        /*0554*/ 	.word	0x00000001


	//----- nvinfo : EIATTR_CRS_STACK_SIZE
	.align		4
.L_62:
        /*0558*/ 	.byte	0x04, 0x1e
        /*055a*/ 	.short	(.L_64 - .L_63)
.L_63:
        /*055c*/ 	.word	0x00000000


	//----- nvinfo : EIATTR_CBANK_PARAM_SIZE
	.align		4
.L_64:
        /*0560*/ 	.byte	0x03, 0x19
        /*0562*/ 	.short	0x0404


	//----- nvinfo : EIATTR_PARAM_CBANK
	.align		4
        /*0564*/ 	.byte	0x04, 0x0a
        /*0566*/ 	.short	(.L_66 - .L_65)
	.align		4
.L_65:
        /*0568*/ 	.word	index@(.nv.constant0.kernel_cutlass_kernel_cudnngrouped_gemmgrouped_gemm_swiglugrouped_gemm_swiglu_quantBlockScaledContiguousGroupedGemmKernel_object_at__TiledMMA_ThrLayoutVMNK11110000_PermutationMNK____MMAAt_0)
        /*056c*/ 	.short	0x0380
        /*056e*/ 	.short	0x0404


	//----- nvinfo : EIATTR_SW_WAR
	.align		4
.L_66:
        /*0570*/ 	.byte	0x04, 0x36
        /*0572*/ 	.short	(.L_68 - .L_67)
.L_67:
        /*0574*/ 	.word	0x00000008
.L_68:


//--------------------- .nv.compat                --------------------------
	.section	.nv.compat,"",@"SHT_CUDA_COMPAT_INFO"
	.align	4
        /*0000*/ 	.byte	0x02, 0x02, 0x02, 0x00, 0x02, 0x05, 0x05, 0x00, 0x02, 0x03, 0x01, 0x00, 0x02, 0x06, 0x01, 0x00


//--------------------- .nv.callgraph             --------------------------
	.section	.nv.callgraph,"",@"SHT_CUDA_CALLGRAPH"
	.align	4
	.sectionentsize	8
	.align		4
        /*0000*/ 	.word	0x00000000
	.align		4
        /*0004*/ 	.word	0xffffffff
	.align		4
        /*0008*/ 	.word	0x00000000
	.align		4
        /*000c*/ 	.word	0xfffffffe
	.align		4
        /*0010*/ 	.word	0x00000000
	.align		4
        /*0014*/ 	.word	0xfffffffd
	.align		4
        /*0018*/ 	.word	0x00000000
	.align		4
        /*001c*/ 	.word	0xfffffffc


//--------------------- .text.kernel_cutlass_kernel_cudnngrouped_gemmgrouped_gemm_swiglugrouped_gemm_swiglu_quantBlockScaledContiguousGroupedGemmKernel_object_at__TiledMMA_ThrLayoutVMNK11110000_PermutationMNK____MMAAt_0 --------------------------
	.section	.text.kernel_cutlass_kernel_cudnngrouped_gemmgrouped_gemm_swiglugrouped_gemm_swiglu_quantBlockScaledContiguousGroupedGemmKernel_object_at__TiledMMA_ThrLayoutVMNK11110000_PermutationMNK____MMAAt_0,"ax",@progbits
	.align	128
        .global         kernel_cutlass_kernel_cudnngrouped_gemmgrouped_gemm_swiglugrouped_gemm_swiglu_quantBlockScaledContiguousGroupedGemmKernel_object_at__TiledMMA_ThrLayoutVMNK11110000_PermutationMNK____MMAAt_0
        .type           kernel_cutlass_kernel_cudnngrouped_gemmgrouped_gemm_swiglugrouped_gemm_swiglu_quantBlockScaledContiguousGroupedGemmKernel_object_at__TiledMMA_ThrLayoutVMNK11110000_PermutationMNK____MMAAt_0,@function
        .size           kernel_cutlass_kernel_cudnngrouped_gemmgrouped_gemm_swiglugrouped_gemm_swiglu_quantBlockScaledContiguousGroupedGemmKernel_object_at__TiledMMA_ThrLayoutVMNK11110000_PermutationMNK____MMAAt_0,(.L_x_85 - kernel_cutlass_kernel_cudnngrouped_gemmgrouped_gemm_swiglugrouped_gemm_swiglu_quantBlockScaledContiguousGroupedGemmKernel_object_at__TiledMMA_ThrLayoutVMNK11110000_PermutationMNK____MMAAt_0)
        .other          kernel_cutlass_kernel_cudnngrouped_gemmgrouped_gemm_swiglugrouped_gemm_swiglu_quantBlockScaledContiguousGroupedGemmKernel_object_at__TiledMMA_ThrLayoutVMNK11110000_PermutationMNK____MMAAt_0,@"STO_CUDA_ENTRY STV_DEFAULT"
kernel_cutlass_kernel_cudnngrouped_gemmgrouped_gemm_swiglugrouped_gemm_swiglu_quantBlockScaledContiguousGroupedGemmKernel_object_at__TiledMMA_ThrLayoutVMNK11110000_PermutationMNK____MMAAt_0:
.text.kernel_cutlass_kernel_cudnngrouped_gemmgrouped_gemm_swiglugrouped_gemm_swiglu_quantBlockScaledContiguousGroupedGemmKernel_object_at__TiledMMA_ThrLayoutVMNK11110000_PermutationMNK____MMAAt_0:
[----:B------:R-:W1:Y:S01]  /*0000*/  LDC R1, c[0x0][0x37c] ;  /* 0x0000df00ff017b82 */ /* 0x000e620000000800 */
[----:B------:R-:W2:Y:S01]  /*0010*/  S2R R3, SR_TID.Y ;  /* 0x0000000000037919 */ /* 0x000ea20000002200 */
[----:B------:R-:W3:Y:S01]  /*0020*/  LDCU UR5, c[0x0][0x360] ;  /* 0x00006c00ff0577ac */ /* 0x000ee20008000800 */
[----:B------:R-:W2:Y:S01]  /*0030*/  S2R R0, SR_TID.Z ;  /* 0x0000000000007919 */ /* 0x000ea20000002300 */
[----:B------:R-:W2:Y:S01]  /*0040*/  LDCU UR4, c[0x0][0x364] ;  /* 0x00006c80ff0477ac */ /* 0x000ea20008000800 */
[----:B------:R-:W3:Y:S01]  /*0050*/  S2R R66, SR_TID.X ;  /* 0x0000000000427919 */ /* 0x000ee20000002100 */
[----:B--2---:R-:W-:Y:S01]  /*0060*/  IMAD R3, R0, UR4, R3 ;  /* 0x0000000400037c24 */ /* 0x004fe2000f8e0203 */
[----:B------:R-:W2:Y:S03]  /*0070*/  LDCU.U8 UR4, c[0x0][0x381] ;  /* 0x00007020ff0477ac */ /* 0x000ea60008000000 */
[----:B---3--:R-:W-:Y:S01]  /*0080*/  IMAD R83, R3, UR5, R66 ;  /* 0x0000000503537c24 */ /* 0x008fe2000f8e0242 */
[----:B------:R-:W3:Y:S04]  /*0090*/  LDCU.U8 UR5, c[0x0][0x382] ;  /* 0x00007040ff0577ac */ /* 0x000ee80008000000 */
[----:B------:R-:W-:-:S06]  /*00a0*/  SHF.R.U32.HI R83, RZ, 0x5, R83 ;  /* 0x00000005ff537819 */ /* 0x000fcc0000011653 */
[----:B------:R-:W4:Y:S01]  /*00b0*/  SHFL.IDX PT, R83, R83, RZ, 0x1f ;  /* 0x00001fff53537589 */ /* 0x000f2200000e0000 */
[----:B--2---:R-:W-:Y:S02]  /*00c0*/  ULOP3.LUT UR4, UR4, 0x1, URZ, 0xc0, !UPT ;  /* 0x0000000104047892 */ /* 0x004fe4000f8ec0ff */
[----:B---3--:R-:W-:Y:S02]  /*00d0*/  ULOP3.LUT UR5, UR5, 0x1, URZ, 0xc0, !UPT ;  /* 0x0000000105057892 */ /* 0x008fe4000f8ec0ff */
[----:B------:R-:W-:Y:S02]  /*00e0*/  UISETP.NE.U32.AND UP5, UPT, UR4, 0x1, UPT ;  /* 0x000000010400788c */ /* 0x000fe4000bfa5070 */
[----:B------:R-:W-:Y:S01]  /*00f0*/  UISETP.NE.U32.AND UP6, UPT, UR5, 0x1, UPT ;  /* 0x000000010500788c */ /* 0x000fe2000bfc5070 */
[----:B----4-:R-:W-:-:S13]  /*0100*/  ISETP.NE.AND P0, PT, R83, 0x5, PT ;  /* 0x000000055300780c */ /* 0x010fda0003f05270 */
[----:B-1----:R-:W-:Y:S05]  /*0110*/  @P0 BRA `(.L_x_0) ;  /* 0x0000000000540947 */ /* 0x002fea0003800000 */
[----:B------:R-:W1:Y:S02]  /*0120*/  LDCU.64 UR4, c[0x0][0x348] ;  /* 0x00006900ff0477ac */ /* 0x000e640008000a00 */
[----:B-1----:R-:W-:Y:S02]  /*0130*/  UIADD3 UR14, UP0, UPT, UR4, 0x40, URZ ;  /* 0x00000040040e7890 */ /* 0x002fe4000ff1e0ff */
[----:B------:R-:W-:Y:S02]  /*0140*/  UIADD3 UR12, UP4, UPT, UR4, 0xc0, URZ ;  /* 0x000000c0040c7890 */ /* 0x000fe4000ff9e0ff */
[----:B------:R-:W-:Y:S02]  /*0150*/  UIADD3 UR10, UP3, UPT, UR4, 0x140, URZ ;  /* 0x00000140040a7890 */ /* 0x000fe4000ff7e0ff */
[----:B------:R-:W-:Y:S02]  /*0160*/  UIADD3 UR8, UP2, UPT, UR4, 0x1c0, URZ ;  /* 0x000001c004087890 */ /* 0x000fe4000ff5e0ff */
[----:B------:R-:W-:-:S02]  /*0170*/  UIADD3 UR6, UP1, UPT, UR4, 0x240, URZ ;  /* 0x0000024004067890 */ /* 0x000fc4000ff3e0ff */
[----:B------:R-:W-:Y:S02]  /*0180*/  UIADD3.X UR15, UPT, UPT, URZ, UR5, URZ, UP0, !UPT ;  /* 0x00000005ff0f7290 */ /* 0x000fe400087fe4ff */
[----:B------:R-:W-:Y:S02]  /*0190*/  UIADD3 UR4, UP0, UPT, UR4, 0x2c0, URZ ;  /* 0x000002c004047890 */ /* 0x000fe4000ff1e0ff */
[----:B------:R-:W-:Y:S02]  /*01a0*/  UIADD3.X UR13, UPT, UPT, URZ, UR5, URZ, UP4, !UPT ;  /* 0x00000005ff0d7290 */ /* 0x000fe4000a7fe4ff */
[----:B------:R-:W-:Y:S02]  /*01b0*/  UIADD3.X UR11, UPT, UPT, URZ, UR5, URZ, UP3, !UPT ;  /* 0x00000005ff0b7290 */ /* 0x000fe40009ffe4ff */
[----:B------:R-:W-:Y:S01]  /*01c0*/  UIADD3.X UR9, UPT, UPT, URZ, UR5, URZ, UP2, !UPT ;  /* 0x00000005ff097290 */ /* 0x000fe200097fe4ff */
[----:B------:R1:W-:Y:S01]  /*01d0*/  UTMACCTL.PF [UR14] ;  /* 0x000000000e0079b9 */ /* 0x0003e20008040000 */
[----:B------:R-:W-:-:S03]  /*01e0*/  UIADD3.X UR7, UPT, UPT, URZ, UR5, URZ, UP1, !UPT ;  /* 0x00000005ff077290 */ /* 0x000fc60008ffe4ff */
[----:B------:R1:W-:Y:S01]  /*01f0*/  UTMACCTL.PF [UR12] ;  /* 0x000000000c0079b9 */ /* 0x0003e20008040000 */
[----:B------:R-:W-:Y:S01]  /*0200*/  UIADD3.X UR5, UPT, UPT, URZ, UR5, URZ, UP0, !UPT ;  /* 0x00000005ff057290 */ /* 0x000fe200087fe4ff */
[----:B------:R1:W-:Y:S02]  /*0210*/  UTMACCTL.PF [UR10] ;  /* 0x000000000a0079b9 */ /* 0x0003e40008040000 */
[----:B------:R1:W-:Y:S02]  /*0220*/  UTMACCTL.PF [UR8] ;  /* 0x00000000080079b9 */ /* 0x0003e40008040000 */
[----:B------:R1:W-:Y:S04]  /*0230*/  UTMACCTL.PF [UR6] ;  /* 0x00000000060079b9 */ /* 0x0003e80008040000 */
[----:B------:R1:W-:Y:S01]  /*0240*/  UTMACCTL.PF [UR4] ;  /* 0x00000000040079b9 */ /* 0x0003e20008040000 */
[----:B------:R-:W-:Y:S01]  /*0250*/  UPLOP3.LUT UP4, UPT, UPT, UPT, UPT, 0x40, 0x4 ;  /* 0x000000000004789c */ /* 0x000fe20003f8e870 */
[----:B-1----:R-:W-:Y:S10]  /*0260*/  BRA `(.L_x_1) ;  /* 0x0000000000547947 */ /* 0x002ff40003800000 */
.L_x_0:
[----:B------:R-:W-:Y:S01]  /*0270*/  ISETP.NE.AND P0, PT, R83, RZ, PT ;  /* 0x000000ff5300720c */ /* 0x000fe20003f05270 */
[----:B------:R-:W-:-:S12]  /*0280*/  UPLOP3.LUT UP4, UPT, UPT, UPT, UPT, 0x40, 0x4 ;  /* 0x000000000004789c */ /* 0x000fd80003f8e870 */
[----:B------:R-:W-:Y:S05]  /*0290*/  @P0 BRA `(.L_x_1) ;  /* 0x0000000000480947 */ /* 0x000fea0003800000 */
[----:B------:R-:W1:Y:S01]  /*02a0*/  S2UR UR5, SR_CgaCtaId ;  /* 0x00000000000579c3 */ /* 0x000e620000008800 */
[----:B------:R-:W-:Y:S01]  /*02b0*/  UMOV UR6, 0x400 ;  /* 0x0000040000067882 */ /* 0x000fe20000000000 */
[----:B------:R-:W-:Y:S01]  /*02c0*/  UMOV UR4, 0x1 ;  /* 0x0000000100047882 */ /* 0x000fe20000000000 */
[----:B------:R-:W-:Y:S02]  /*02d0*/  UPLOP3.LUT UP4, UPT, UPT, UPT, UPT, 0x80, 0x8 ;  /* 0x000000000008789c */ /* 0x000fe40003f8f070 */
[----:B-1----:R-:W-:Y:S02]  /*02e0*/  ULEA UR5, UR5, UR6, 0x18 ;  /* 0x0000000605057291 */ /* 0x002fe4000f8ec0ff */
[----:B------:R-:W-:-:S04]  /*02f0*/  UIADD3 UR6, UPT, UPT, -UR4, 0x100000, URZ ;  /* 0x0010000004067890 */ /* 0x000fc8000fffe1ff */
[----:B------:R-:W-:Y:S02]  /*0300*/  USHF.L.U32 UR7, UR6, 0xb, URZ ;  /* 0x0000000b06077899 */ /* 0x000fe400080006ff */
[----:B------:R-:W-:Y:S01]  /*0310*/  USHF.L.U32 UR6, UR6, 0x1, URZ ;  /* 0x0000000106067899 */ /* 0x000fe200080006ff */
[----:B------:R-:W1:Y:S11]  /*0320*/  FENCE.VIEW.ASYNC.S ;  /* 0x00000000000073c6 */ /* 0x000e760000000000 */
[----:B-1----:R1:W2:Y:S01]  /*0330*/  SYNCS.EXCH.64 URZ, [UR5], UR6 ;  /* 0x0000000605ff75b2 */ /* 0x0022a20008000100 */
[----:B------:R1:W3:Y:S01]  /*0340*/  SYNCS.EXCH.64 URZ, [UR5+0x8], UR6 ;  /* 0x0000080605ff75b2 */ /* 0x0002e20008000100 */
[----:B------:R1:W4:Y:S01]  /*0350*/  SYNCS.EXCH.64 URZ, [UR5+0x10], UR6 ;  /* 0x0000100605ff75b2 */ /* 0x0003220008000100 */
[----:B------:R1:W1:Y:S01]  /*0360*/  SYNCS.EXCH.64 URZ, [UR5+0x18], UR6 ;  /* 0x0000180605ff75b2 */ /* 0x0002620008000100 */
[----:B------:R1:W1:Y:S01]  /*0370*/  SYNCS.EXCH.64 URZ, [UR5+0x20], UR6 ;  /* 0x0000200605ff75b2 */ /* 0x0002620008000100 */
[----:B------:R1:W1:Y:S01]  /*0380*/  SYNCS.EXCH.64 URZ, [UR5+0x28], UR6 ;  /* 0x0000280605ff75b2 */ /* 0x0002620008000100 */
[----:B------:R1:W1:Y:S01]  /*0390*/  SYNCS.EXCH.64 URZ, [UR5+0x30], UR6 ;  /* 0x0000300605ff75b2 */ /* 0x0002620008000100 */
[----:B------:R1:W1:Y:S01]  /*03a0*/  SYNCS.EXCH.64 URZ, [UR5+0x38], UR6 ;  /* 0x0000380605ff75b2 */ /* 0x0002620008000100 */
[----:B------:R-:W-:Y:S01]  /*03b0*/  NOP ;  /* 0x0000000000007918 */ /* 0x000fe20000000000 */
.L_x_1:
[----:B------:R-:W-:Y:S01]  /*03c0*/  NOP ;  /* 0x0000000000007918 */ /* 0x000fe20000000000 */
[----:B-1234-:R-:W-:Y:S06]  /*03d0*/  BAR.SYNC.DEFER_BLOCKING 0x0 ;  /* 0x0000000000007b1d */ /* 0x01efec0000010000 */
[----:B------:R-:W-:Y:S05]  /*03e0*/  BRA.U !UP4, `(.L_x_2) ;  /* 0x000000010c3c7547 */ /* 0x000fea000b800000 */
[----:B------:R-:W1:Y:S01]  /*03f0*/  S2UR UR6, SR_CgaCtaId ;  /* 0x00000000000679c3 */ /* 0x000e620000008800 */
[----:B------:R-:W-:Y:S01]  /*0400*/  UMOV UR7, 0x400 ;  /* 0x0000040000077882 */ /* 0x000fe20000000000 */
[----:B------:R-:W-:Y:S01]  /*0410*/  UMOV UR5, 0x1 ;  /* 0x0000000100057882 */ /* 0x000fe20000000000 */
[----:B------:R-:W-:Y:S01]  /*0420*/  UMOV UR4, 0x4 ;  /* 0x0000000400047882 */ /* 0x000fe20000000000 */
[----:B------:R-:W-:-:S04]  /*0430*/  UIADD3 UR8, UPT, UPT, -UR5, 0x100000, URZ ;  /* 0x0010000005087890 */ /* 0x000fc8000fffe1ff */
[----:B------:R-:W-:Y:S02]  /*0440*/  USHF.L.U32 UR9, UR8, 0xb, URZ ;  /* 0x0000000b08097899 */ /* 0x000fe400080006ff */
[----:B------:R-:W-:Y:S02]  /*0450*/  USHF.L.U32 UR8, UR8, 0x1, URZ ;  /* 0x0000000108087899 */ /* 0x000fe400080006ff */
[----:B------:R-:W-:-:S04]  /*0460*/  UIADD3 UR4, UPT, UPT, -UR4, 0x100000, URZ ;  /* 0x0010000004047890 */ /* 0x000fc8000fffe1ff */
[----:B------:R-:W-:Y:S02]  /*0470*/  USHF.L.U32 UR5, UR4, 0xb, URZ ;  /* 0x0000000b04057899 */ /* 0x000fe400080006ff */
[----:B------:R-:W-:Y:S02]  /*0480*/  USHF.L.U32 UR4, UR4, 0x1, URZ ;  /* 0x0000000104047899 */ /* 0x000fe400080006ff */
[----:B-1----:R-:W-:Y:S01]  /*0490*/  ULEA UR6, UR6, UR7, 0x18 ;  /* 0x0000000706067291 */ /* 0x002fe2000f8ec0ff */
[----:B------:R-:W1:Y:S11]  /*04a0*/  FENCE.VIEW.ASYNC.S ;  /* 0x00000000000073c6 */ /* 0x000e760000000000 */
[----:B-1----:R1:W2:Y:S01]  /*04b0*/  SYNCS.EXCH.64 URZ, [UR6+0x40], UR8 ;  /* 0x0000400806ff75b2 */ /* 0x0022a20008000100 */
[----:B------:R1:W3:Y:S01]  /*04c0*/  SYNCS.EXCH.64 URZ, [UR6+0x48], UR4 ;  /* 0x0000480406ff75b2 */ /* 0x0002e20008000100 */
[----:B------:R-:W-:Y:S01]  /*04d0*/  NOP ;  /* 0x0000000000007918 */ /* 0x000fe20000000000 */
.L_x_2:
[----:B------:R-:W-:Y:S01]  /*04e0*/  NOP ;  /* 0x0000000000007918 */ /* 0x000fe20000000000 */
[----:B--23--:R-:W-:Y:S06]  /*04f0*/  BAR.SYNC.DEFER_BLOCKING 0x0 ;  /* 0x0000000000007b1d */ /* 0x00cfec0000010000 */
[----:B------:R-:W-:Y:S05]  /*0500*/  BRA.U !UP4, `(.L_x_3) ;  /* 0x000000010c447547 */ /* 0x000fea000b800000 */
[----:B-1----:R-:W1:Y:S01]  /*0510*/  S2UR UR6, SR_CgaCtaId ;  /* 0x00000000000679c3 */ /* 0x002e620000008800 */
        /* <DEDUP_REMOVED lines=11> */
[----:B-1----:R2:W3:Y:S01]  /*05d0*/  SYNCS.EXCH.64 URZ, [UR6+0x50], UR8 ;  /* 0x0000500806ff75b2 */ /* 0x0024e20008000100 */
[----:B------:R2:W4:Y:S01]  /*05e0*/  SYNCS.EXCH.64 URZ, [UR6+0x58], UR8 ;  /* 0x0000580806ff75b2 */ /* 0x0005220008000100 */
[----:B------:R2:W1:Y:S01]  /*05f0*/  SYNCS.EXCH.64 URZ, [UR6+0x60], UR4 ;  /* 0x0000600406ff75b2 */ /* 0x0004620008000100 */
[----:B------:R2:W1:Y:S02]  /*0600*/  SYNCS.EXCH.64 URZ, [UR6+0x68], UR4 ;  /* 0x0000680406ff75b2 */ /* 0x0004640008000100 */
[----:B--2---:R-:W-:Y:S01]  /*0610*/  NOP ;  /* 0x0000000000007918 */ /* 0x004fe20000000000 */
.L_x_3:
[----:B------:R-:W-:Y:S01]  /*0620*/  NOP ;  /* 0x0000000000007918 */ /* 0x000fe20000000000 */
[----:B-1-34-:R-:W-:Y:S08]  /*0630*/  BAR.SYNC.DEFER_BLOCKING 0x0 ;  /* 0x0000000000007b1d */ /* 0x01aff00000010000 */
[----:B------:R-:W-:Y:S01]  /*0640*/  BAR.SYNC.DEFER_BLOCKING 0x1, 0xe0 ;  /* 0x0043800000007b1d */ /* 0x000fe20000010000 */
[----:B------:R-:W-:-:S05]  /*0650*/  ISETP.NE.AND P0, PT, R83, 0x6, PT ;  /* 0x000000065300780c */ /* 0x000fca0003f05270 */
[----:B------:R-:W1:Y:S08]  /*0660*/  LDCU.64 UR14, c[0x0][0x358] ;  /* 0x00006b00ff0e77ac */ /* 0x000e700008000a00 */
[----:B------:R-:W-:Y:S05]  /*0670*/  @P0 BRA `(.L_x_4) ;  /* 0x0000000800880947 */ /* 0x000fea0003800000 */
[----:B------:R-:W-:Y:S01]  /*0680*/  LOP3.LUT R0, R66, 0x1f, RZ, 0xc0, !PT ;  /* 0x0000001f42007812 */ /* 0x000fe200078ec0ff */
[----:B------:R-:W-:Y:S01]  /*0690*/  IMAD.MOV.U32 R18, RZ, RZ, 0x7fffffff ;  /* 0x7fffffffff127424 */ /* 0x000fe200078e00ff */
[----:B------:R-:W2:Y:S01]  /*06a0*/  S2UR UR9, SR_CTAID.Z ;  /* 0x00000000000979c3 */ /* 0x000ea20000002700 */
[----:B------:R-:W2:Y:S01]  /*06b0*/  LDCU.64 UR6, c[0x0][0x760] ;  /* 0x0000ec00ff0677ac */ /* 0x000ea20008000a00 */
[C---:B------:R-:W-:Y:S01]  /*06c0*/  ISETP.GT.U32.AND P0, PT, R0.reuse, 0x7, PT ;  /* 0x000000070000780c */ /* 0x040fe20003f04070 */
[----:B------:R-:W3:Y:S01]  /*06d0*/  LDCU.U8 UR8, c[0x0][0x768] ;  /* 0x0000ed00ff0877ac */ /* 0x000ee20008000000 */
[----:B------:R-:W4:Y:S01]  /*06e0*/  LDCU.U8 UR10, c[0x0][0x769] ;  /* 0x0000ed20ff0a77ac */ /* 0x000f220008000000 */
[----:B------:R-:W5:Y:S10]  /*06f0*/  LDCU.U8 UR13, c[0x0][0x781] ;  /* 0x0000f020ff0d77ac */ /* 0x000f740008000000 */
[----:B------:R-:W1:Y:S01]  /*0700*/  @!P0 LDC.64 R2, c[0x0][0x748] ;  /* 0x0001d200ff028b82 */ /* 0x000e620000000a00 */
[----:B------:R-:W1:Y:S02]  /*0710*/  LDCU UR20, c[0x0][0x770] ;  /* 0x0000ee00ff1477ac */ /* 0x000e640008000800 */
[----:B-1----:R-:W-:-:S05]  /*0720*/  @!P0 IMAD.WIDE.U32 R2, R0, 0x4, R2 ;  /* 0x0000000400028825 */ /* 0x002fca00078e0002 */
[----:B------:R-:W5:Y:S01]  /*0730*/  @!P0 LDG.E R18, desc[UR14][R2.64] ;  /* 0x0000000e02128981 */ /* 0x000f62000c1e1900 */
[----:B--2---:R-:W-:Y:S01]  /*0740*/  UIMAD.WIDE.U32 UR4, UR9, UR7, URZ ;  /* 0x00000007090472a5 */ /* 0x004fe2000f8e00ff */
[----:B------:R-:W-:Y:S01]  /*0750*/  HFMA2 R0, -RZ, RZ, 0, 5.9604644775390625e-08 ;  /* 0x00000001ff007431 */ /* 0x000fe200000001ff */
[----:B------:R-:W-:Y:S01]  /*0760*/  UISETP.GT.U32.AND UP0, UPT, UR9, 0x1ff, UPT ;  /* 0x000001ff0900788c */ /* 0x000fe2000bf04070 */
[----:B------:R-:W-:-:S04]  /*0770*/  IMAD.MOV.U32 R10, RZ, RZ, RZ ;  /* 0x000000ffff0a7224 */ /* 0x000fc800078e00ff */
[----:B------:R-:W-:Y:S02]  /*0780*/  UMOV UR11, UR5 ;  /* 0x00000005000b7c82 */ /* 0x000fe40008000000 */
[----:B------:R-:W-:Y:S02]  /*0790*/  UIADD3 UR7, UPT, UPT, -UR11, UR9, URZ ;  /* 0x000000090b077290 */ /* 0x000fe4000fffe1ff */
[----:B------:R-:W1:Y:S02]  /*07a0*/  LDCU.64 UR4, c[0x0][0x778] ;  /* 0x0000ef00ff0477ac */ /* 0x000e640008000a00 */
[----:B---3--:R-:W-:-:S04]  /*07b0*/  USHF.R.U32.HI UR7, URZ, UR8, UR7 ;  /* 0x00000008ff077299 */ /* 0x008fc80008011607 */
[----:B------:R-:W-:-:S04]  /*07c0*/  UIADD3 UR11, UPT, UPT, UR11, UR7, URZ ;  /* 0x000000070b0b7290 */ /* 0x000fc8000fffe0ff */
[----:B----4-:R-:W-:-:S03]  /*07d0*/  USHF.R.U32.HI UR11, URZ, UR10, UR11 ;  /* 0x0000000aff0b7299 */ /* 0x010fc6000801160b */
[----:B------:R-:W2:Y:S01]  /*07e0*/  LDCU.U8 UR7, c[0x0][0x780] ;  /* 0x0000f000ff0777ac */ /* 0x000ea20008000000 */
[----:B------:R-:W-:-:S04]  /*07f0*/  UIADD3 UR11, UPT, UPT, -UR11, URZ, URZ ;  /* 0x000000ff0b0b7290 */ /* 0x000fc8000fffe1ff */
[----:B------:R-:W-:-:S04]  /*0800*/  UIMAD UR6, UR11, UR6, UR9 ;  /* 0x000000060b0672a4 */ /* 0x000fc8000f8e0209 */
[----:B-1----:R-:W-:-:S07]  /*0810*/  UIMAD.WIDE.U32 UR16, UR6, UR5, URZ ;  /* 0x00000005061072a5 */ /* 0x002fce000f8e00ff */
[----:B------:R-:W-:Y:S02]  /*0820*/  UMOV UR5, UR17 ;  /* 0x0000001100057c82 */ /* 0x000fe40008000000 */
[----:B------:R-:W-:Y:S02]  /*0830*/  UIADD3 UR18, UPT, UPT, UR6, -UR5, URZ ;  /* 0x8000000506127290 */ /* 0x000fe4000fffe0ff */
[----:B------:R-:W1:Y:S02]  /*0840*/  LDCU.U8 UR17, c[0x0][0x774] ;  /* 0x0000ee80ff1177ac */ /* 0x000e640008000000 */
[----:B--2---:R-:W-:Y:S01]  /*0850*/  USHF.R.U32.HI UR18, URZ, UR7, UR18 ;  /* 0x00000007ff127299 */ /* 0x004fe20008011612 */
[----:B------:R-:W2:Y:S03]  /*0860*/  LDCU.U8 UR16, c[0x0][0x775] ;  /* 0x0000eea0ff1077ac */ /* 0x000ea60008000000 */
[----:B------:R-:W-:Y:S01]  /*0870*/  UIADD3 UR18, UPT, UPT, UR5, UR18, URZ ;  /* 0x0000001205127290 */ /* 0x000fe2000fffe0ff */
[----:B------:R-:W3:Y:S03]  /*0880*/  LDCU UR5, c[0x0][0x76c] ;  /* 0x0000ed80ff0577ac */ /* 0x000ee60008000800 */
[----:B-----5:R-:W-:-:S04]  /*0890*/  USHF.R.U32.HI UR18, URZ, UR13, UR18 ;  /* 0x0000000dff127299 */ /* 0x020fc80008011612 */
[----:B------:R-:W-:Y:S02]  /*08a0*/  UIMAD.WIDE.U32 UR20, UR18, UR20, URZ ;  /* 0x00000014121472a5 */ /* 0x000fe4000f8e00ff */
[----:B------:R-:W-:-:S04]  /*08b0*/  UIADD3 UR12, UPT, UPT, -UR18, URZ, URZ ;  /* 0x000000ff120c7290 */ /* 0x000fc8000fffe1ff */
[----:B------:R-:W-:Y:S01]  /*08c0*/  UIMAD UR4, UR12, UR4, UR6 ;  /* 0x000000040c0472a4 */ /* 0x000fe2000f8e0206 */
[----:B------:R-:W-:Y:S02]  /*08d0*/  UMOV UR19, UR21 ;  /* 0x0000001500137c82 */ /* 0x000fe40008000000 */
[----:B------:R-:W-:-:S03]  /*08e0*/  UIADD3 UR11, UPT, UPT, UR18, -UR19, URZ ;  /* 0x80000013120b7290 */ /* 0x000fc6000fffe0ff */
[----:B------:R-:W-:Y:S01]  /*08f0*/  MOV R5, UR4 ;  /* 0x0000000400057c02 */ /* 0x000fe20008000f00 */
[----:B-1----:R-:W-:-:S04]  /*0900*/  USHF.R.U32.HI UR11, URZ, UR17, UR11 ;  /* 0x00000011ff0b7299 */ /* 0x002fc8000801160b */
[----:B------:R-:W-:-:S04]  /*0910*/  UIADD3 UR11, UPT, UPT, UR19, UR11, URZ ;  /* 0x0000000b130b7290 */ /* 0x000fc8000fffe0ff */
[----:B--2---:R-:W-:-:S04]  /*0920*/  USHF.R.U32.HI UR11, URZ, UR16, UR11 ;  /* 0x00000010ff0b7299 */ /* 0x004fc8000801160b */
[----:B------:R-:W-:-:S04]  /*0930*/  UIADD3 UR11, UPT, UPT, -UR11, URZ, URZ ;  /* 0x000000ff0b0b7290 */ /* 0x000fc8000fffe1ff */
[----:B---3--:R-:W-:-:S06]  /*0940*/  UIMAD UR5, UR11, UR5, UR18 ;  /* 0x000000050b0572a4 */ /* 0x008fcc000f8e0212 */
[----:B------:R-:W-:Y:S01]  /*0950*/  IMAD.U32 R4, RZ, RZ, UR5 ;  /* 0x00000005ff047e24 */ /* 0x000fe2000f8e00ff */
[----:B------:R1:W2:Y:S01]  /*0960*/  SHFL.IDX PT, R2, R18, 0x7, 0x1f ;  /* 0x00e01f0012027f89 */ /* 0x0002a200000e0000 */
[----:B------:R-:W-:Y:S05]  /*0970*/  BRA.U UP0, `(.L_x_5) ;  /* 0x0000000500547547 */ /* 0x000fea000b800000 */
[----:B--2---:R-:W-:Y:S01]  /*0980*/  SHF.R.S32.HI R17, RZ, 0x1f, R2 ;  /* 0x0000001fff117819 */ /* 0x004fe20000011402 */
[----:B------:R-:W2:Y:S01]  /*0990*/  LDC R0, c[0x0][0x374] ;  /* 0x0000dd00ff007b82 */ /* 0x000ea20000000800 */
[----:B------:R-:W-:Y:S01]  /*09a0*/  IMAD.U32 R19, RZ, RZ, UR9 ;  /* 0x00000009ff137e24 */ /* 0x000fe2000f8e00ff */
[----:B------:R-:W-:Y:S01]  /*09b0*/  MOV R10, RZ ;  /* 0x000000ff000a7202 */ /* 0x000fe20000000f00 */
[----:B------:R-:W-:Y:S01]  /*09c0*/  IMAD.MOV.U32 R6, RZ, RZ, -0x1 ;  /* 0xffffffffff067424 */ /* 0x000fe200078e00ff */
[----:B------:R-:W-:Y:S02]  /*09d0*/  LEA.HI R17, R17, R2, RZ, 0x7 ;  /* 0x0000000211117211 */ /* 0x000fe400078f38ff */
[----:B------:R-:W-:Y:S02]  /*09e0*/  MOV R15, RZ ;  /* 0x000000ff000f7202 */ /* 0x000fe40000000f00 */
[----:B------:R-:W2:Y:S01]  /*09f0*/  LDC R7, c[0x0][0x370] ;  /* 0x0000dc00ff077b82 */ /* 0x000ea20000000800 */
[----:B------:R-:W-:-:S04]  /*0a00*/  LOP3.LUT R3, R17, 0xffffff80, RZ, 0xc0, !PT ;  /* 0xffffff8011037812 */ /* 0x000fc800078ec0ff */
[----:B------:R-:W-:-:S03]  /*0a10*/  ISETP.NE.AND P0, PT, R2, R3, PT ;  /* 0x000000030200720c */ /* 0x000fc60003f05270 */
[----:B------:R-:W3:Y:S01]  /*0a20*/  LDC R16, c[0x0][0x378] ;  /* 0x0000de00ff107b82 */ /* 0x000ee20000000800 */
[----:B------:R-:W-:-:S07]  /*0a30*/  ISETP.LT.AND P0, PT, R2, RZ, P0 ;  /* 0x000000ff0200720c */ /* 0x000fce0000701270 */
[----:B------:R-:W4:Y:S08]  /*0a40*/  LDC R12, c[0x0][0x770] ;  /* 0x0001dc00ff0c7b82 */ /* 0x000f300000000800 */
[----:B------:R-:W1:Y:S01]  /*0a50*/  LDC R11, c[0x0][0x76c] ;  /* 0x0001db00ff0b7b82 */ /* 0x000e620000000800 */
[----:B--2---:R-:W-:Y:S01]  /*0a60*/  IMAD R7, R0, R7, RZ ;  /* 0x0000000700077224 */ /* 0x004fe200078e02ff */
[----:B------:R-:W-:-:S02]  /*0a70*/  SHF.R.S32.HI R0, RZ, 0x7, R17 ;  /* 0x00000007ff007819 */ /* 0x000fc40000011411 */
[----:B------:R-:W-:-:S03]  /*0a80*/  LEA.HI.SX32 R17, R17, 0xffffffff, 0x19 ;  /* 0xffffffff11117811 */ /* 0x000fc600078fcaff */
[----:B------:R-:W-:Y:S01]  /*0a90*/  @!P0 IMAD.MOV R17, RZ, RZ, R0 ;  /* 0x000000ffff118224 */ /* 0x000fe200078e0200 */
[----:B------:R-:W2:Y:S01]  /*0aa0*/  LDC.64 R8, c[0x0][0x760] ;  /* 0x0001d800ff087b82 */ /* 0x000ea20000000a00 */
[----:B---3--:R-:W-:Y:S02]  /*0ab0*/  IMAD R16, R7, R16, RZ ;  /* 0x0000001007107224 */ /* 0x008fe400078e02ff */
[----:B------:R-:W-:-:S05]  /*0ac0*/  IMAD.MOV.U32 R0, RZ, RZ, 0x1 ;  /* 0x00000001ff007424 */ /* 0x000fca00078e00ff */
[----:B------:R-:W3:Y:S02]  /*0ad0*/  LDC.64 R2, c[0x0][0x778] ;  /* 0x0001de00ff027b82 */ /* 0x000ee40000000a00 */
.L_x_10:
[----:B------:R-:W-:-:S13]  /*0ae0*/  ISETP.GE.AND P0, PT, R4, R17, PT ;  /* 0x000000110400720c */ /* 0x000fda0003f06270 */
[----:B------:R-:W-:Y:S05]  /*0af0*/  @P0 BRA `(.L_x_6) ;  /* 0x0000000000940947 */ /* 0x000fea0003800000 */
[----:B------:R-:W-:-:S04]  /*0b00*/  SHF.L.U32 R7, R4, 0x7, RZ ;  /* 0x0000000704077819 */ /* 0x000fc800000006ff */
[----:B------:R-:W-:-:S13]  /*0b10*/  ISETP.GE.AND P0, PT, R7, R15, PT ;  /* 0x0000000f0700720c */ /* 0x000fda0003f06270 */
[----:B------:R-:W-:Y:S05]  /*0b20*/  @!P0 BRA `(.L_x_7) ;  /* 0x0000000000388947 */ /* 0x000fea0003800000 */
[----:B------:R-:W-:Y:S01]  /*0b30*/  VIADD R13, R6, 0x1 ;  /* 0x00000001060d7836 */ /* 0x000fe20000000000 */
[----:B------:R-:W-:-:S04]  /*0b40*/  MOV R6, 0xffffffff ;  /* 0xffffffff00067802 */ /* 0x000fc80000000f00 */
[----:B------:R-:W-:-:S13]  /*0b50*/  ISETP.GT.U32.AND P0, PT, R13, 0x1f, PT ;  /* 0x0000001f0d00780c */ /* 0x000fda0003f04070 */
[----:B------:R-:W-:Y:S05]  /*0b60*/  @P0 BRA `(.L_x_8) ;  /* 0x0000000000240947 */ /* 0x000fea0003800000 */
[----:B------:R-:W-:Y:S01]  /*0b70*/  ISETP.GT.AND P0, PT, R18, R7, PT ;  /* 0x000000071200720c */ /* 0x000fe20003f04270 */
[----:B------:R-:W-:-:S05]  /*0b80*/  IMAD.MOV.U32 R6, RZ, RZ, -0x1 ;  /* 0xffffffffff067424 */ /* 0x000fca00078e00ff */
[----:B------:R-:W-:-:S07]  /*0b90*/  SHF.L.U32 R6, R6, R13, RZ ;  /* 0x0000000d06067219 */ /* 0x000fce00000006ff */
[----:B------:R-:W-:-:S04]  /*0ba0*/  VOTE.ANY R7, PT, P0 ;  /* 0x0000000000077806 */ /* 0x000fc800000e0100 */
[----:B------:R-:W-:-:S05]  /*0bb0*/  LOP3.LUT P0, R7, R7, RZ, R6, 0xa0, !PT ;  /* 0x000000ff07077212 */ /* 0x000fca000780a006 */
[----:B------:R-:W-:-:S05]  /*0bc0*/  VIADD R6, R7, 0xffffffff ;  /* 0xffffffff07067836 */ /* 0x000fca0000000000 */
[----:B------:R-:W-:-:S04]  /*0bd0*/  LOP3.LUT R7, R7, R6, RZ, 0xc, !PT ;  /* 0x0000000607077212 */ /* 0x000fc800078e0cff */
[----:B------:R-:W5:Y:S02]  /*0be0*/  POPC R6, R7 ;  /* 0x0000000700067309 */ /* 0x000f640000000000 */
[----:B-----5:R-:W-:-:S07]  /*0bf0*/  SEL R6, R6, 0xffffffff, P0 ;  /* 0xffffffff06067807 */ /* 0x020fce0000000000 */
.L_x_8:
[----:B------:R4:W3:Y:S02]  /*0c00*/  SHFL.IDX PT, R15, R18, R6, 0x1f ;  /* 0x00001f06120f7589 */ /* 0x0008e400000e0000 */
.L_x_7:
[----:B------:R-:W5:Y:S01]  /*0c10*/  S2R R13, SR_CgaCtaId ;  /* 0x00000000000d7919 */ /* 0x000f620000008800 */
[----:B------:R-:W-:Y:S01]  /*0c20*/  MOV R14, 0x400 ;  /* 0x00000400000e7802 */ /* 0x000fe20000000f00 */
[----:B------:R-:W-:-:S03]  /*0c30*/  IMAD.U32 R21, R0, -0x80000000, RZ ;  /* 0x8000000000157824 */ /* 0x000fc600078e00ff */
[----:B-----5:R-:W-:-:S05]  /*0c40*/  LEA R13, R13, R14, 0x18 ;  /* 0x0000000e0d0d7211 */ /* 0x020fca00078ec0ff */
[----:B------:R-:W-:-:S04]  /*0c50*/  IMAD R14, R10, 0x8, R13 ;  /* 0x000000080a0e7824 */ /* 0x000fc800078e020d */
[----:B------:R-:W5:Y:S02]  /*0c60*/  SYNCS.PHASECHK.TRANS64.TRYWAIT P0, [R14+URZ+0x60], R21 ;  /* 0x000060150e0075a7 */ /* 0x000f6400080011ff */
[----:B-----5:R-:W-:Y:S05]  /*0c70*/  @!P0 BRA `(.L_x_9) ;  /* 0x00000040003c8947 */ /* 0x020fea0003800000 */
.L_x_59:
[----:B------:R-:W-:Y:S01]  /*0c80*/  ELECT P0, URZ, PT ;  /* 0x0000000000ff782f */ /* 0x000fe20003800000 */
[----:B------:R-:W-:-:S12]  /*0c90*/  IMAD.MOV.U32 R7, RZ, RZ, 0x1 ;  /* 0x00000001ff077424 */ /* 0x000fd800078e00ff */
[C---:B------:R-:W-:Y:S02]  /*0ca0*/  @P0 IMAD R13, R10.reuse, 0x10, R13 ;  /* 0x000000100a0d0824 */ /* 0x040fe400078e020d */
[----:B------:R-:W-:-:S03]  /*0cb0*/  VIADD R10, R10, 0x1 ;  /* 0x000000010a0a7836 */ /* 0x000fc60000000000 */
[----:B------:R4:W-:Y:S02]  /*0cc0*/  @P0 STS.128 [R13+0x38410], R4 ;  /* 0x038410040d000388 */ /* 0x0009e40000000c00 */
[----:B------:R-:W-:Y:S01]  /*0cd0*/  ISETP.NE.AND P0, PT, R10, 0x2, PT ;  /* 0x000000020a00780c */ /* 0x000fe20003f05270 */
[----:B------:R5:W-:Y:S06]  /*0ce0*/  MEMBAR.ALL.CTA ;  /* 0x0000000000007992 */ /* 0x000bec0000008000 */
[----:B-----5:R-:W5:Y:S01]  /*0cf0*/  FENCE.VIEW.ASYNC.S ;  /* 0x00000000000073c6 */ /* 0x020f620000000000 */
[----:B----4-:R-:W-:-:S02]  /*0d00*/  SEL R21, RZ, 0x1, P0 ;  /* 0x00000001ff157807 */ /* 0x010fc40000000000 */
[----:B------:R-:W-:Y:S02]  /*0d10*/  SEL R10, R10, RZ, P0 ;  /* 0x000000ff0a0a7207 */ /* 0x000fe40000000000 */
[----:B------:R-:W-:Y:S01]  /*0d20*/  LOP3.LUT R0, R0, R21, RZ, 0x3c, !PT ;  /* 0x0000001500007212 */ /* 0x000fe200078e3cff */
[----:B-----5:R-:W-:Y:S06]  /*0d30*/  BAR.SYNC.DEFER_BLOCKING 0x4, 0x20 ;  /* 0x0100800000007b1d */ /* 0x020fec0000010000 */
[----:B------:R4:W-:Y:S02]  /*0d40*/  SYNCS.ARRIVE.TRANS64.ART0 RZ, [R14+URZ+0x50], R7 ;  /* 0x000050070eff79a7 */ /* 0x0009e400085000ff */
.L_x_6:
[----:B------:R-:W-:-:S04]  /*0d50*/  IMAD.IADD R19, R16, 0x1, R19 ;  /* 0x0000000110137824 */ /* 0x000fc800078e0213 */
[C---:B--2---:R-:W-:Y:S01]  /*0d60*/  IMAD.HI.U32 R5, R19.reuse, R9, RZ ;  /* 0x0000000913057227 */ /* 0x044fe200078e00ff */
[----:B------:R-:W-:-:S03]  /*0d70*/  ISETP.GE.AND P0, PT, R19, 0x200, PT ;  /* 0x000002001300780c */ /* 0x000fc60003f06270 */
[----:B------:R-:W-:-:S05]  /*0d80*/  IMAD.IADD R4, R19, 0x1, -R5 ;  /* 0x0000000113047824 */ /* 0x000fca00078e0a05 */
[----:B------:R-:W-:-:S04]  /*0d90*/  SHF.R.U32.HI R4, RZ, UR8, R4 ;  /* 0x00000008ff047c19 */ /* 0x000fc80008011604 */
[----:B------:R-:W-:-:S04]  /*0da0*/  IADD3 R4, PT, PT, R5, R4, RZ ;  /* 0x0000000405047210 */ /* 0x000fc80007ffe0ff */
[----:B----4-:R-:W-:-:S05]  /*0db0*/  SHF.R.U32.HI R14, RZ, UR10, R4 ;  /* 0x0000000aff0e7c19 */ /* 0x010fca0008011604 */
[----:B------:R-:W-:-:S04]  /*0dc0*/  IMAD.MOV R14, RZ, RZ, -R14 ;  /* 0x000000ffff0e7224 */ /* 0x000fc800078e0a0e */
[----:B------:R-:W-:-:S04]  /*0dd0*/  IMAD R14, R8, R14, R19 ;  /* 0x0000000e080e7224 */ /* 0x000fc800078e0213 */
[----:B---3--:R-:W-:-:S05]  /*0de0*/  IMAD.HI.U32 R5, R14, R3, RZ ;  /* 0x000000030e057227 */ /* 0x008fca00078e00ff */
[----:B------:R-:W-:-:S04]  /*0df0*/  IADD3 R4, PT, PT, R14, -R5, RZ ;  /* 0x800000050e047210 */ /* 0x000fc80007ffe0ff */
[----:B------:R-:W-:-:S05]  /*0e00*/  SHF.R.U32.HI R4, RZ, UR7, R4 ;  /* 0x00000007ff047c19 */ /* 0x000fca0008011604 */
[----:B------:R-:W-:-:S05]  /*0e10*/  IMAD.IADD R4, R5, 0x1, R4 ;  /* 0x0000000105047824 */ /* 0x000fca00078e0204 */
[----:B------:R-:W-:-:S05]  /*0e20*/  SHF.R.U32.HI R7, RZ, UR13, R4 ;  /* 0x0000000dff077c19 */ /* 0x000fca0008011604 */
[----:B------:R-:W-:-:S05]  /*0e30*/  IMAD.HI.U32 R5, R7, R12, RZ ;  /* 0x0000000c07057227 */ /* 0x000fca00078e00ff */
[----:B------:R-:W-:-:S04]  /*0e40*/  IADD3 R4, PT, PT, R7, -R5, RZ ;  /* 0x8000000507047210 */ /* 0x000fc80007ffe0ff */
[----:B------:R-:W-:-:S05]  /*0e50*/  SHF.R.U32.HI R4, RZ, UR17, R4 ;  /* 0x00000011ff047c19 */ /* 0x000fca0008011604 */
[----:B------:R-:W-:Y:S01]  /*0e60*/  IMAD.IADD R4, R5, 0x1, R4 ;  /* 0x0000000105047824 */ /* 0x000fe200078e0204 */
[----:B------:R-:W-:-:S04]  /*0e70*/  IADD3 R5, PT, PT, -R7, RZ, RZ ;  /* 0x000000ff07057210 */ /* 0x000fc80007ffe1ff */
[----:B------:R-:W-:Y:S01]  /*0e80*/  SHF.R.U32.HI R4, RZ, UR16, R4 ;  /* 0x00000010ff047c19 */ /* 0x000fe20008011604 */
[----:B------:R-:W-:-:S03]  /*0e90*/  IMAD R5, R2, R5, R14 ;  /* 0x0000000502057224 */ /* 0x000fc600078e020e */
[----:B------:R-:W-:-:S05]  /*0ea0*/  IADD3 R4, PT, PT, -R4, RZ, RZ ;  /* 0x000000ff04047210 */ /* 0x000fca0007ffe1ff */
[----:B-1----:R-:W-:Y:S01]  /*0eb0*/  IMAD R4, R11, R4, R7 ;  /* 0x000000040b047224 */ /* 0x002fe200078e0207 */
[----:B------:R-:W-:Y:S06]  /*0ec0*/  @!P0 BRA `(.L_x_10) ;  /* 0xfffffffc00048947 */ /* 0x000fec000383ffff */
.L_x_5:
[----:B------:R-:W3:Y:S01]  /*0ed0*/  S2R R3, SR_CgaCtaId ;  /* 0x0000000000037919 */ /* 0x000ee20000008800 */
[----:B--2---:R-:W-:Y:S01]  /*0ee0*/  MOV R2, 0x400 ;  /* 0x0000040000027802 */ /* 0x004fe20000000f00 */
[----:B------:R-:W-:Y:S01]  /*0ef0*/  IMAD.U32 R6, R0, -0x80000000, RZ ;  /* 0x8000000000067824 */ /* 0x000fe200078e00ff */
[C---:B------:R-:W-:Y:S01]  /*0f00*/  ISETP.NE.AND P0, PT, R10.reuse, 0x1, PT ;  /* 0x000000010a00780c */ /* 0x040fe20003f05270 */
[----:B------:R-:W-:-:S05]  /*0f10*/  VIADD R8, R10, 0x2 ;  /* 0x000000020a087836 */ /* 0x000fca0000000000 */
[----:B------:R-:W-:Y:S02]  /*0f20*/  SEL R8, R8, 0x1, P0 ;  /* 0x0000000108087807 */ /* 0x000fe40000000000 */
[----:B---3--:R-:W-:-:S05]  /*0f30*/  LEA R3, R3, R2, 0x18 ;  /* 0x0000000203037211 */ /* 0x008fca00078ec0ff */
[----:B------:R-:W-:-:S04]  /*0f40*/  IMAD R2, R10, 0x8, R3 ;  /* 0x000000080a027824 */ /* 0x000fc800078e0203 */
[----:B------:R-:W2:Y:S02]  /*0f50*/  SYNCS.PHASECHK.TRANS64.TRYWAIT P1, [R2+URZ+0x60], R6 ;  /* 0x00006006020075a7 */ /* 0x000ea400080211ff */
[----:B--2---:R-:W-:Y:S05]  /*0f60*/  @!P1 BRA `(.L_x_11) ;  /* 0x0000003c00989947 */ /* 0x004fea0003800000 */
.L_x_61:
[----:B------:R-:W-:Y:S02]  /*0f70*/  ELECT P2, URZ, PT ;  /* 0x0000000000ff782f */ /* 0x000fe40003840000 */
[----:B------:R-:W-:Y:S01]  /*0f80*/  ISETP.NE.AND P0, PT, R8, 0x2, PT ;  /* 0x000000020800780c */ /* 0x000fe20003f05270 */
[----:B--2---:R-:W-:-:S03]  /*0f90*/  IMAD.MOV.U32 R7, RZ, RZ, RZ ;  /* 0x000000ffff077224 */ /* 0x004fc600078e00ff */
[----:B------:R-:W-:Y:S02]  /*0fa0*/  ISETP.EQ.XOR P1, PT, R10, 0x1, !P0 ;  /* 0x000000010a00780c */ /* 0x000fe40004722a70 */
[----:B------:R-:W-:Y:S02]  /*0fb0*/  SEL R8, R8, RZ, P0 ;  /* 0x000000ff08087207 */ /* 0x000fe40000000000 */
[----:B------:R-:W-:-:S03]  /*0fc0*/  SEL R9, RZ, 0x1, !P1 ;  /* 0x00000001ff097807 */ /* 0x000fc60004800000 */
[--C-:B------:R-:W-:Y:S01]  /*0fd0*/  IMAD R8, R8, 0x8, R3.reuse ;  /* 0x0000000808087824 */ /* 0x100fe200078e0203 */
[----:B------:R-:W-:Y:S01]  /*0fe0*/  LOP3.LUT R9, R0, R9, RZ, 0x3c, !PT ;  /* 0x0000000900097212 */ /* 0x000fe200078e3cff */
[----:B------:R-:W-:Y:S02]  /*0ff0*/  @P2 IMAD R10, R10, 0x10, R3 ;  /* 0x000000100a0a2824 */ /* 0x000fe400078e0203 */
[----:B------:R-:W-:Y:S02]  /*1000*/  @P2 IMAD.MOV.U32 R6, RZ, RZ, -0x1 ;  /* 0xffffffffff062424 */ /* 0x000fe400078e00ff */
[----:B------:R-:W-:Y:S02]  /*1010*/  IMAD.MOV.U32 R3, RZ, RZ, 0x1 ;  /* 0x00000001ff037424 */ /* 0x000fe400078e00ff */
[----:B------:R-:W-:Y:S01]  /*1020*/  IMAD.U32 R12, R9, -0x80000000, RZ ;  /* 0x80000000090c7824 */ /* 0x000fe200078e00ff */
[----:B------:R2:W-:Y:S01]  /*1030*/  @P2 STS.128 [R10+0x38410], R4 ;  /* 0x038410040a002388 */ /* 0x0005e20000000c00 */
[----:B------:R3:W-:Y:S06]  /*1040*/  MEMBAR.ALL.CTA ;  /* 0x0000000000007992 */ /* 0x0007ec0000008000 */
[----:B---3--:R-:W3:Y:S02]  /*1050*/  FENCE.VIEW.ASYNC.S ;  /* 0x00000000000073c6 */ /* 0x008ee40000000000 */
[----:B---3--:R-:W-:Y:S06]  /*1060*/  BAR.SYNC.DEFER_BLOCKING 0x4, 0x20 ;  /* 0x0100800000007b1d */ /* 0x008fec0000010000 */
[----:B------:R2:W-:Y:S01]  /*1070*/  SYNCS.ARRIVE.TRANS64.ART0 RZ, [R2+URZ+0x50], R3 ;  /* 0x0000500302ff79a7 */ /* 0x0005e200085000ff */
[----:B------:R-:W3:Y:S02]  /*1080*/  SYNCS.PHASECHK.TRANS64.TRYWAIT P0, [R8+URZ+0x60], R12 ;  /* 0x0000600c080075a7 */ /* 0x000ee400080011ff */
[----:B--23--:R-:W-:Y:S05]  /*1090*/  @!P0 BRA `(.L_x_12) ;  /* 0x0000003c00648947 */ /* 0x00cfea0003800000 */
.L_x_4:
[----:B------:R-:W-:-:S13]  /*10a0*/  ISETP.NE.AND P0, PT, R83, 0x5, PT ;  /* 0x000000055300780c */ /* 0x000fda0003f05270 */
[----:B------:R-:W-:Y:S05]  /*10b0*/  @P0 BRA `(.L_x_13) ;  /* 0x0000000400f80947 */ /* 0x000fea0003800000 */
[----:B------:R-:W3:Y:S01]  /*10c0*/  S2UR UR23, SR_CgaCtaId ;  /* 0x00000000001779c3 */ /* 0x000ee20000008800 */
[----:B------:R-:W-:Y:S02]  /*10d0*/  UMOV UR4, 0x400 ;  /* 0x0000040000047882 */ /* 0x000fe40000000000 */
[----:B---3--:R-:W-:-:S09]  /*10e0*/  ULEA UR23, UR23, UR4, 0x18 ;  /* 0x0000000417177291 */ /* 0x008fd2000f8ec0ff */
[----:B------:R-:W3:Y:S02]  /*10f0*/  SYNCS.PHASECHK.TRANS64.TRYWAIT P0, [UR23+0x50], RZ ;  /* 0x000050ffff0075a7 */ /* 0x000ee40008001117 */
[----:B---3--:R-:W-:Y:S05]  /*1100*/  @!P0 BRA `(.L_x_14) ;  /* 0x0000003c00608947 */ /* 0x008fea0003800000 */
.L_x_64:
[----:B------:R-:W4:Y:S01]  /*1110*/  LDS.128 R4, [UR23+0x38410] ;  /* 0x03841017ff047984 */ /* 0x000f220008000c00 */
[----:B---3--:R-:W-:Y:S01]  /*1120*/  HFMA2 R0, -RZ, RZ, 0, 5.9604644775390625e-08 ;  /* 0x00000001ff007431 */ /* 0x008fe200000001ff */
[----:B------:R-:W-:Y:S01]  /*1130*/  UMOV UR31, 0x1 ;  /* 0x00000001001f7882 */ /* 0x000fe20000000000 */
[----:B------:R-:W-:Y:S01]  /*1140*/  UMOV UR30, URZ ;  /* 0x000000ff001e7c82 */ /* 0x000fe20008000000 */
[----:B------:R3:W-:Y:S06]  /*1150*/  MEMBAR.ALL.CTA ;  /* 0x0000000000007992 */ /* 0x0007ec0000008000 */
[----:B---3--:R-:W3:Y:S02]  /*1160*/  FENCE.VIEW.ASYNC.S ;  /* 0x00000000000073c6 */ /* 0x008ee40000000000 */
[----:B---3--:R3:W-:Y:S01]  /*1170*/  SYNCS.ARRIVE.TRANS64.ART0 RZ, [UR23+0x60], R0 ;  /* 0x00006000ffff79a7 */ /* 0x0087e20008500017 */
[----:B----4-:R-:W-:-:S13]  /*1180*/  ISETP.NE.AND P0, PT, R7, 0x1, PT ;  /* 0x000000010700780c */ /* 0x010fda0003f05270 */
[----:B---3--:R-:W-:Y:S05]  /*1190*/  @P0 BRA `(.L_x_15) ;  /* 0x0000000400700947 */ /* 0x008fea0003800000 */
[----:B------:R-:W3:Y:S01]  /*11a0*/  LDCU.64 UR4, c[0x0][0x348] ;  /* 0x00006900ff0477ac */ /* 0x000ee20008000a00 */
[----:B------:R-:W-:Y:S01]  /*11b0*/  R2UR UR12, R5 ;  /* 0x00000000050c72ca */ /* 0x000fe200000e0000 */
[----:B--2---:R-:W-:Y:S01]  /*11c0*/  IMAD.MOV.U32 R8, RZ, RZ, 0x1 ;  /* 0x00000001ff087424 */ /* 0x004fe200078e00ff */
[----:B------:R-:W-:Y:S01]  /*11d0*/  R2UR UR20, R4 ;  /* 0x00000000041472ca */ /* 0x000fe200000e0000 */
[----:B------:R-:W-:Y:S01]  /*11e0*/  IMAD.MOV.U32 R2, RZ, RZ, RZ ;  /* 0x000000ffff027224 */ /* 0x000fe200078e00ff */
[----:B------:R-:W-:Y:S01]  /*11f0*/  R2UR UR28, R6 ;  /* 0x00000000061c72ca */ /* 0x000fe200000e0000 */
[----:B------:R-:W-:Y:S01]  /*1200*/  UMOV UR31, 0x1 ;  /* 0x00000001001f7882 */ /* 0x000fe20000000000 */
[----:B------:R-:W-:Y:S01]  /*1210*/  UMOV UR30, URZ ;  /* 0x000000ff001e7c82 */ /* 0x000fe20008000000 */
[----:B------:R-:W-:Y:S01]  /*1220*/  UMOV UR18, URZ ;  /* 0x000000ff00127c82 */ /* 0x000fe20008000000 */
[----:B------:R-:W-:Y:S01]  /*1230*/  UMOV UR10, URZ ;  /* 0x000000ff000a7c82 */ /* 0x000fe20008000000 */
[----:B---3--:R-:W-:-:S02]  /*1240*/  UIADD3 UR38, UP3, UPT, UR4, 0x40, URZ ;  /* 0x0000004004267890 */ /* 0x008fc4000ff7e0ff */
[----:B------:R-:W-:Y:S02]  /*1250*/  UIADD3 UR36, UP2, UPT, UR4, 0xc0, URZ ;  /* 0x000000c004247890 */ /* 0x000fe4000ff5e0ff */
[----:B------:R-:W-:Y:S02]  /*1260*/  UIADD3 UR34, UP1, UPT, UR4, 0x140, URZ ;  /* 0x0000014004227890 */ /* 0x000fe4000ff3e0ff */
[----:B------:R-:W-:Y:S02]  /*1270*/  UIADD3 UR32, UP0, UPT, UR4, 0x1c0, URZ ;  /* 0x000001c004207890 */ /* 0x000fe4000ff1e0ff */
[----:B------:R-:W-:Y:S02]  /*1280*/  UIADD3.X UR39, UPT, UPT, URZ, UR5, URZ, UP3, !UPT ;  /* 0x00000005ff277290 */ /* 0x000fe40009ffe4ff */
[----:B------:R-:W-:Y:S02]  /*1290*/  UIADD3.X UR37, UPT, UPT, URZ, UR5, URZ, UP2, !UPT ;  /* 0x00000005ff257290 */ /* 0x000fe400097fe4ff */
[----:B------:R-:W-:-:S02]  /*12a0*/  UIADD3.X UR35, UPT, UPT, URZ, UR5, URZ, UP1, !UPT ;  /* 0x00000005ff237290 */ /* 0x000fc40008ffe4ff */
[----:B------:R-:W-:-:S12]  /*12b0*/  UIADD3.X UR33, UPT, UPT, URZ, UR5, URZ, UP0, !UPT ;  /* 0x00000005ff217290 */ /* 0x000fd800087fe4ff */
.L_x_20:
[----:B------:R-:W-:Y:S01]  /*12c0*/  USHF.L.U32 UR4, UR31, 0x1f, URZ ;  /* 0x0000001f1f047899 */ /* 0x000fe200080006ff */
[----:B------:R-:W-:Y:S01]  /*12d0*/  HFMA2 R3, -RZ, RZ, 0, -16 ;  /* 0x0000cc00ff037431 */ /* 0x000fe200000001ff */
[----:B------:R-:W-:Y:S02]  /*12e0*/  ULEA UR5, UR30, UR23, 0x3 ;  /* 0x000000171e057291 */ /* 0x000fe4000f8e18ff */
[----:B------:R-:W-:Y:S02]  /*12f0*/  USHF.L.U32 UR27, UR12, 0x8, URZ ;  /* 0x000000080c1b7899 */ /* 0x000fe400080006ff */
[----:B------:R-:W-:Y:S01]  /*1300*/  MOV R0, UR4 ;  /* 0x0000000400007c02 */ /* 0x000fe20008000f00 */
[----:B------:R-:W-:Y:S02]  /*1310*/  USHF.L.U32 UR7, UR20, 0x7, URZ ;  /* 0x0000000714077899 */ /* 0x000fe400080006ff */
[----:B------:R-:W-:Y:S02]  /*1320*/  UIADD3 UR12, UPT, UPT, UR12, UR12, URZ ;  /* 0x0000000c0c0c7290 */ /* 0x000fe4000fffe0ff */
[----:B--2---:R2:W3:Y:S01]  /*1330*/  SYNCS.PHASECHK.TRANS64.TRYWAIT P2, [UR5+0x20], R0 ;  /* 0x00002000ff0075a7 */ /* 0x0044e20008041105 */
[----:B------:R-:W-:-:S09]  /*1340*/  UMOV UR29, URZ ;  /* 0x000000ff001d7c82 */ /* 0x000fd20008000000 */
.L_x_18:
[----:B----4-:R-:W-:Y:S02]  /*1350*/  USHF.L.U32 UR6, UR29, 0x8, URZ ;  /* 0x000000081d067899 */ /* 0x010fe400080006ff */
[----:B------:R-:W-:Y:S02]  /*1360*/  ULEA UR5, UR30, UR23, 0x3 ;  /* 0x000000171e057291 */ /* 0x000fe4000f8e18ff */
[----:B------:R-:W-:Y:S02]  /*1370*/  USHF.L.U32 UR4, UR30, 0xf, URZ ;  /* 0x0000000f1e047899 */ /* 0x000fe400080006ff */
[----:B------:R-:W-:Y:S02]  /*1380*/  USHF.L.U32 UR24, UR30, 0x10, URZ ;  /* 0x000000101e187899 */ /* 0x000fe400080006ff */
[----:B------:R-:W-:Y:S02]  /*1390*/  ULEA UR16, UR30, UR23, 0xa ;  /* 0x000000171e107291 */ /* 0x000fe4000f8e50ff */
[----:B------:R-:W-:-:S02]  /*13a0*/  ULEA UR8, UR30, UR23, 0xb ;  /* 0x000000171e087291 */ /* 0x000fc4000f8e58ff */
[----:B------:R-:W-:Y:S02]  /*13b0*/  UIADD3 UR21, UPT, UPT, UR30, 0x1, URZ ;  /* 0x000000011e157890 */ /* 0x000fe4000fffe0ff */
[----:B------:R-:W-:Y:S02]  /*13c0*/  UISETP.GT.U32.AND UP0, UPT, UR29, 0xe, UPT ;  /* 0x0000000e1d00788c */ /* 0x000fe4000bf04070 */
[----:B------:R-:W-:Y:S02]  /*13d0*/  UIADD3 UR19, UPT, UPT, UR29, UR29, URZ ;  /* 0x0000001d1d137290 */ /* 0x000fe4000fffe0ff */
[----:B------:R-:W-:Y:S02]  /*13e0*/  ULEA.HI.SX32 UR4, UR4, UR23, 0x1f ;  /* 0x0000001704047291 */ /* 0x000fe4000f8ffaff */
[----:B------:R-:W-:Y:S02]  /*13f0*/  ULEA.HI.SX32 UR24, UR24, UR23, 0x1f ;  /* 0x0000001718187291 */ /* 0x000fe4000f8ffaff */
[----:B------:R-:W-:-:S02]  /*1400*/  UIADD3 UR16, UPT, UPT, UR16, 0x35400, URZ ;  /* 0x0003540010107890 */ /* 0x000fc4000fffe0ff */
[----:B------:R-:W-:Y:S02]  /*1410*/  UIADD3 UR8, UPT, UPT, UR8, 0x36400, URZ ;  /* 0x0003640008087890 */ /* 0x000fe4000fffe0ff */
[----:B------:R-:W-:Y:S01]  /*1420*/  UISETP.NE.AND UP1, UPT, UR21, 0x4, UPT ;  /* 0x000000041500788c */ /* 0x000fe2000bf25270 */
[----:B------:R-:W-:Y:S01]  /*1430*/  UMOV UR13, UR28 ;  /* 0x0000001c000d7c82 */ /* 0x000fe20008000000 */
[----:B------:R-:W-:Y:S01]  /*1440*/  UMOV UR25, UR5 ;  /* 0x0000000500197c82 */ /* 0x000fe20008000000 */
[----:B------:R-:W-:Y:S01]  /*1450*/  UMOV UR26, UR6 ;  /* 0x00000006001a7c82 */ /* 0x000fe20008000000 */
[----:B------:R-:W-:Y:S01]  /*1460*/  UMOV UR17, UR5 ;  /* 0x0000000500117c82 */ /* 0x000fe20008000000 */
[----:B------:R-:W-:Y:S01]  /*1470*/  UMOV UR9, UR5 ;  /* 0x0000000500097c82 */ /* 0x000fe20008000000 */
[----:B--23--:R-:W-:Y:S05]  /*1480*/  @P2 BRA `(.L_x_16) ;  /* 0x0000000000102947 */ /* 0x00cfea0003800000 */
[----:B------:R-:W-:-:S06]  /*1490*/  USHF.L.U32 UR11, UR31, 0x1f, URZ ;  /* 0x0000001f1f0b7899 */ /* 0x000fcc00080006ff */
[----:B--2---:R-:W-:-:S04]  /*14a0*/  MOV R0, UR11 ;  /* 0x0000000b00007c02 */ /* 0x004fc80008000f00 */
[----:B------:R-:W2:Y:S02]  /*14b0*/  SYNCS.PHASECHK.TRANS64.TRYWAIT P0, [UR5+0x20], R0 ;  /* 0x00002000ff0075a7 */ /* 0x000ea40008001105 */
[----:B--2---:R-:W-:Y:S05]  /*14c0*/  @!P0 BRA `(.L_x_17) ;  /* 0x0000003800888947 */ /* 0x004fea0003800000 */
.L_x_16:
[----:B------:R-:W-:Y:S02]  /*14d0*/  ELECT P1, URZ, PT ;  /* 0x0000000000ff782f */ /* 0x000fe40003820000 */
[----:B------:R-:W-:Y:S01]  /*14e0*/  PLOP3.LUT P0, PT, PT, PT, UP0, 0x80, 0x8 ;  /* 0x000000000008781c */ /* 0x000fe20003f0f008 */
[----:B------:R-:W-:Y:S01]  /*14f0*/  USEL UR11, URZ, 0x1, UP1 ;  /* 0x00000001ff0b7887 */ /* 0x000fe20008800000 */
[----:B------:R-:W-:Y:S01]  /*1500*/  PLOP3.LUT P2, PT, PT, PT, PT, 0x80, 0x8 ;  /* 0x000000000008781c */ /* 0x000fe20003f4f070 */
[----:B------:R-:W-:Y:S02]  /*1510*/  USEL UR30, UR21, URZ, UP1 ;  /* 0x000000ff151e7287 */ /* 0x000fe40008800000 */
[----:B------:R-:W-:Y:S02]  /*1520*/  ULOP3.LUT UR31, UR31, UR11, URZ, 0x3c, !UPT ;  /* 0x0000000b1f1f7292 */ /* 0x000fe4000f8e3cff */
[----:B------:R-:W-:Y:S02]  /*1530*/  UIADD3 UR4, UPT, UPT, UR4, 0x5400, URZ ;  /* 0x0000540004047890 */ /* 0x000fe4000fffe0ff */
[----:B------:R-:W-:-:S02]  /*1540*/  UIADD3 UR24, UPT, UPT, UR24, 0x15400, URZ ;  /* 0x0001540018187890 */ /* 0x000fc4000fffe0ff */
[----:B------:R-:W-:Y:S01]  /*1550*/  @!UP0 USHF.L.U32 UR21, UR31, 0x1f, URZ ;  /* 0x0000001f1f158899 */ /* 0x000fe200080006ff */
[----:B------:R4:W-:Y:S01]  /*1560*/  @P1 SYNCS.ARRIVE.TRANS64 RZ, [UR5], R3 ;  /* 0x00000003ffff19a7 */ /* 0x0009e20008000005 */
[----:B------:R-:W-:Y:S01]  /*1570*/  @!UP0 ULEA UR22, UR30, UR23, 0x3 ;  /* 0x000000171e168291 */ /* 0x000fe2000f8e18ff */
[----:B------:R-:W-:Y:S02]  /*1580*/  UMOV UR11, UR19 ;  /* 0x00000013000b7c82 */ /* 0x000fe40008000000 */
[----:B------:R4:W-:Y:S01]  /*1590*/  UTMALDG.2D [UR4], [UR38], desc[URZ] ;  /* 0x0000ff04260075b4 */ /* 0x0009e20008009000 */
[----:B--2---:R-:W-:Y:S01]  /*15a0*/  IMAD.U32 R0, RZ, RZ, UR21 ;  /* 0x00000015ff007e24 */ /* 0x004fe2000f8e00ff */
[----:B------:R-:W-:-:S04]  /*15b0*/  UIADD3 UR29, UPT, UPT, UR29, 0x1, URZ ;  /* 0x000000011d1d7890 */ /* 0x000fc8000fffe0ff */
[----:B------:R-:W-:Y:S01]  /*15c0*/  UISETP.NE.AND UP0, UPT, UR29, 0x10, UPT ;  /* 0x000000101d00788c */ /* 0x000fe2000bf05270 */
[----:B------:R4:W-:Y:S01]  /*15d0*/  UTMALDG.3D [UR24], [UR36], desc[URZ] ;  /* 0x0000ff18240075b4 */ /* 0x0009e20008011000 */
[----:B------:R4:W-:Y:S01]  /*15e0*/  UTMALDG.3D [UR16], [UR34], desc[URZ] ;  /* 0x0000ff10220075b4 */ /* 0x0009e20008011000 */
[----:B------:R4:W-:Y:S01]  /*15f0*/  UTMALDG.4D [UR8], [UR32], desc[URZ] ;  /* 0x0000ff08200075b4 */ /* 0x0009e20008019000 */
[----:B------:R4:W2:Y:S05]  /*1600*/  @!P0 SYNCS.PHASECHK.TRANS64.TRYWAIT P2, [UR22+0x20], R0 ;  /* 0x00002000ff0085a7 */ /* 0x0008aa0008041116 */
[----:B------:R-:W-:Y:S05]  /*1610*/  BRA.U UP0, `(.L_x_18) ;  /* 0xfffffffd004c7547 */ /* 0x000fea000b83ffff */
[----:B----4-:R-:W-:Y:S02]  /*1620*/  LEA R3, R8, UR23, 0x3 ;  /* 0x0000001708037c11 */ /* 0x010fe4000f8e18ff */
[----:B------:R-:W-:-:S04]  /*1630*/  SHF.L.U32 R4, R2, 0x1f, RZ ;  /* 0x0000001f02047819 */ /* 0x000fc800000006ff */
[----:B------:R-:W3:Y:S02]  /*1640*/  SYNCS.PHASECHK.TRANS64.TRYWAIT P0, [R3+URZ+0x50], R4 ;  /* 0x00005004030075a7 */ /* 0x000ee400080011ff */
[----:B---3--:R-:W-:Y:S05]  /*1650*/  @!P0 BRA `(.L_x_19) ;  /* 0x0000003800448947 */ /* 0x008fea0003800000 */
.L_x_67:
[C---:B------:R-:W-:Y:S01]  /*1660*/  LEA R4, R8.reuse, UR23, 0x4 ;  /* 0x0000001708047c11 */ /* 0x040fe2000f8e20ff */
[----:B------:R-:W-:Y:S02]  /*1670*/  VIADD R8, R8, 0x1 ;  /* 0x0000000108087836 */ /* 0x000fe40000000000 */
[----:B------:R-:W-:-:S03]  /*1680*/  IMAD.MOV.U32 R0, RZ, RZ, 0x1 ;  /* 0x00000001ff007424 */ /* 0x000fc600078e00ff */
[----:B---3--:R-:W3:Y:S01]  /*1690*/  LDS.128 R4, [R4+0x38410] ;  /* 0x0384100004047984 */ /* 0x008ee20000000c00 */
[C---:B------:R-:W-:Y:S01]  /*16a0*/  ISETP.NE.AND P1, PT, R8.reuse, 0x2, PT ;  /* 0x000000020800780c */ /* 0x040fe20003f25270 */
[----:B------:R4:W-:Y:S06]  /*16b0*/  MEMBAR.ALL.CTA ;  /* 0x0000000000007992 */ /* 0x0009ec0000008000 */
[----:B----4-:R-:W4:Y:S01]  /*16c0*/  FENCE.VIEW.ASYNC.S ;  /* 0x00000000000073c6 */ /* 0x010f220000000000 */
[----:B------:R-:W-:Y:S01]  /*16d0*/  SEL R8, R8, RZ, P1 ;  /* 0x000000ff08087207 */ /* 0x000fe20000800000 */
[----:B----4-:R4:W-:Y:S01]  /*16e0*/  SYNCS.ARRIVE.TRANS64.ART0 RZ, [R3+URZ+0x60], R0 ;  /* 0x0000600003ff79a7 */ /* 0x0109e200085000ff */
[----:B---3--:R-:W-:-:S02]  /*16f0*/  ISETP.NE.AND P0, PT, R7, 0x1, PT ;  /* 0x000000010700780c */ /* 0x008fc40003f05270 */
[----:B------:R-:W-:Y:S02]  /*1700*/  R2UR UR12, R5 ;  /* 0x00000000050c72ca */ /* 0x000fe400000e0000 */
[----:B------:R-:W-:Y:S02]  /*1710*/  R2UR UR20, R4 ;  /* 0x00000000041472ca */ /* 0x000fe400000e0000 */
[----:B------:R-:W-:Y:S02]  /*1720*/  R2UR UR28, R6 ;  /* 0x00000000061c72ca */ /* 0x000fe400000e0000 */
[----:B----4-:R-:W-:-:S04]  /*1730*/  SEL R3, RZ, 0x1, P1 ;  /* 0x00000001ff037807 */ /* 0x010fc80000800000 */
[----:B------:R-:W-:Y:S01]  /*1740*/  LOP3.LUT R2, R2, R3, RZ, 0x3c, !PT ;  /* 0x0000000302027212 */ /* 0x000fe200078e3cff */
[----:B------:R-:W-:Y:S08]  /*1750*/  @!P0 BRA `(.L_x_20) ;  /* 0xfffffff800d88947 */ /* 0x000ff0000383ffff */
.L_x_15:
[----:B------:R-:W-:Y:S02]  /*1760*/  UISETP.NE.AND UP0, UPT, UR30, 0x3, UPT ;  /* 0x000000031e00788c */ /* 0x000fe4000bf05270 */
[----:B------:R-:W-:-:S04]  /*1770*/  UIADD3 UR5, UPT, UPT, UR30, 0x2, URZ ;  /* 0x000000021e057890 */ /* 0x000fc8000fffe0ff */
[----:B------:R-:W-:-:S04]  /*1780*/  USEL UR5, UR5, 0x1, UP0 ;  /* 0x0000000105057887 */ /* 0x000fc80008000000 */
[----:B------:R-:W-:Y:S02]  /*1790*/  UISETP.NE.AND UP0, UPT, UR5, 0x4, UPT ;  /* 0x000000040500788c */ /* 0x000fe4000bf05270 */
[----:B------:R-:W-:Y:S02]  /*17a0*/  UIADD3 UR5, UPT, UPT, UR5, 0x1, URZ ;  /* 0x0000000105057890 */ /* 0x000fe4000fffe0ff */
[----:B------:R-:W-:Y:S02]  /*17b0*/  UISETP.EQ.XOR UP1, UPT, UR30, 0x3, !UP0 ;  /* 0x000000031e00788c */ /* 0x000fe4000c722a70 */
[----:B------:R-:W-:-:S04]  /*17c0*/  USEL UR5, UR5, 0x1, UP0 ;  /* 0x0000000105057887 */ /* 0x000fc80008000000 */
[----:B------:R-:W-:Y:S02]  /*17d0*/  UISETP.EQ.XOR UP1, UPT, UR5, 0x4, UP1 ;  /* 0x000000040500788c */ /* 0x000fe40008f22a70 */
[----:B------:R-:W-:Y:S02]  /*17e0*/  UISETP.NE.AND UP0, UPT, UR5, 0x4, UPT ;  /* 0x000000040500788c */ /* 0x000fe4000bf05270 */
[----:B------:R-:W-:Y:S02]  /*17f0*/  USEL UR4, URZ, 0x1, !UP1 ;  /* 0x00000001ff047887 */ /* 0x000fe4000c800000 */
[----:B------:R-:W-:Y:S02]  /*1800*/  USEL UR5, UR5, URZ, UP0 ;  /* 0x000000ff05057287 */ /* 0x000fe40008000000 */
[----:B------:R-:W-:Y:S02]  /*1810*/  ULOP3.LUT UR4, UR31, UR4, URZ, 0x3c, !UPT ;  /* 0x000000041f047292 */ /* 0x000fe4000f8e3cff */
[----:B------:R-:W-:-:S02]  /*1820*/  ULEA UR5, UR5, UR23, 0x3 ;  /* 0x0000001705057291 */ /* 0x000fc4000f8e18ff */
[----:B------:R-:W-:-:S06]  /*1830*/  USHF.L.U32 UR4, UR4, 0x1f, URZ ;  /* 0x0000001f04047899 */ /* 0x000fcc00080006ff */
[----:B------:R-:W-:-:S04]  /*1840*/  MOV R0, UR4 ;  /* 0x0000000400007c02 */ /* 0x000fc80008000f00 */
[----:B------:R-:W3:Y:S02]  /*1850*/  SYNCS.PHASECHK.TRANS64.TRYWAIT P0, [UR5+0x20], R0 ;  /* 0x00002000ff0075a7 */ /* 0x000ee40008001105 */
[----:B---3--:R-:W-:Y:S05]  /*1860*/  @!P0 BRA `(.L_x_21) ;  /* 0x0000003400d88947 */ /* 0x008fea0003800000 */
.L_x_69:
[----:B------:R-:W-:-:S13]  /*1870*/  ELECT P0, URZ, PT ;  /* 0x0000000000ff782f */ /* 0x000fda0003800000 */
[----:B---3--:R-:W-:-:S04]  /*1880*/  @P0 MOV R0, 0xcc00 ;  /* 0x0000cc0000000802 */ /* 0x008fc80000000f00 */
[----:B------:R3:W-:Y:S03]  /*1890*/  @P0 SYNCS.ARRIVE.TRANS64 RZ, [UR5], R0 ;  /* 0x00000000ffff09a7 */ /* 0x0007e60008000005 */
.L_x_13:
[----:B------:R-:W-:-:S13]  /*18a0*/  ISETP.NE.AND P0, PT, R83, 0x4, PT ;  /* 0x000000045300780c */ /* 0x000fda0003f05270 */
[----:B------:R-:W-:Y:S05]  /*18b0*/  @P0 BRA `(.L_x_22) ;  /* 0x0000000800d80947 */ /* 0x000fea0003800000 */
[----:B------:R-:W4:Y:S08]  /*18c0*/  S2UR UR12, SR_CgaCtaId ;  /* 0x00000000000c79c3 */ /* 0x000f300000008800 */
[----:B------:R-:W-:Y:S06]  /*18d0*/  BAR.SYNC.DEFER_BLOCKING 0x3, 0xa0 ;  /* 0x00c2800000007b1d */ /* 0x000fec0000010000 */
[----:B------:R-:W-:-:S02]  /*18e0*/  UMOV UR4, 0x400 ;  /* 0x0000040000047882 */ /* 0x000fc40000000000 */
[----:B----4-:R-:W-:-:S09]  /*18f0*/  ULEA UR12, UR12, UR4, 0x18 ;  /* 0x000000040c0c7291 */ /* 0x010fd2000f8ec0ff */
[----:B---3--:R-:W3:Y:S01]  /*1900*/  LDS R0, [UR12+0x78] ;  /* 0x0000780cff007984 */ /* 0x008ee20008000800 */
[----:B------:R-:W4:Y:S02]  /*1910*/  SYNCS.PHASECHK.TRANS64.TRYWAIT P0, [UR12+0x50], RZ ;  /* 0x000050ffff0075a7 */ /* 0x000f24000800110c */
[----:B---34-:R-:W-:Y:S05]  /*1920*/  @!P0 BRA `(.L_x_23) ;  /* 0x0000003400c88947 */ /* 0x018fea0003800000 */
.L_x_71:
[----:B------:R-:W4:Y:S01]  /*1930*/  LDS R3, [UR12+0x3841c] ;  /* 0x03841c0cff037984 */ /* 0x000f220008000800 */
[----:B---3--:R-:W-:Y:S01]  /*1940*/  IMAD.MOV.U32 R2, RZ, RZ, 0x1 ;  /* 0x00000001ff027424 */ /* 0x008fe200078e00ff */
[----:B------:R-:W-:Y:S01]  /*1950*/  R2UR UR32, R0 ;  /* 0x00000000002072ca */ /* 0x000fe200000e0000 */
[----:B------:R-:W-:Y:S01]  /*1960*/  UMOV UR31, 0x1 ;  /* 0x00000001001f7882 */ /* 0x000fe20000000000 */
[----:B------:R3:W-:Y:S06]  /*1970*/  MEMBAR.ALL.CTA ;  /* 0x0000000000007992 */ /* 0x0007ec0000008000 */
[----:B---3--:R-:W3:Y:S02]  /*1980*/  FENCE.VIEW.ASYNC.S ;  /* 0x00000000000073c6 */ /* 0x008ee40000000000 */
[----:B---3--:R3:W-:Y:S01]  /*1990*/  SYNCS.ARRIVE.TRANS64.ART0 RZ, [UR12+0x60], R2 ;  /* 0x00006002ffff79a7 */ /* 0x0087e2000850000c */
[----:B----4-:R-:W-:-:S13]  /*19a0*/  ISETP.NE.AND P0, PT, R3, 0x1, PT ;  /* 0x000000010300780c */ /* 0x010fda0003f05270 */
[----:B---3--:R-:W-:Y:S05]  /*19b0*/  @P0 BRA `(.L_x_24) ;  /* 0x0000000800780947 */ /* 0x008fea0003800000 */
[----:B------:R-:W-:Y:S01]  /*19c0*/  UIADD3 UR10, UPT, UPT, UR32, 0x1d0, URZ ;  /* 0x000001d0200a7890 */ /* 0x000fe2000fffe0ff */
[----:B------:R-:W-:Y:S01]  /*19d0*/  HFMA2 R5, -RZ, RZ, 0, 5.9604644775390625e-08 ;  /* 0x00000001ff057431 */ /* 0x000fe200000001ff */
[----:B------:R-:W-:Y:S01]  /*19e0*/  UIADD3 UR8, UPT, UPT, UR32, 0x1d4, URZ ;  /* 0x000001d420087890 */ /* 0x000fe2000fffe0ff */
[----:B------:R-:W-:Y:S01]  /*19f0*/  MOV R4, RZ ;  /* 0x000000ff00047202 */ /* 0x000fe20000000f00 */
[----:B------:R-:W-:Y:S02]  /*1a00*/  UIADD3 UR6, UPT, UPT, UR32, -0x7ffffe30, URZ ;  /* 0x800001d020067890 */ /* 0x000fe4000fffe0ff */
[----:B------:R-:W-:Y:S02]  /*1a10*/  UIADD3 UR4, UPT, UPT, UR32, -0x7ffffe2c, URZ ;  /* 0x800001d420047890 */ /* 0x000fe4000fffe0ff */
[----:B------:R-:W-:Y:S02]  /*1a20*/  UIADD3 UR11, UPT, UPT, UR32, 0x1e0, URZ ;  /* 0x000001e0200b7890 */ /* 0x000fe4000fffe0ff */
[----:B------:R-:W-:-:S02]  /*1a30*/  UIADD3 UR9, UPT, UPT, UR32, 0x1e8, URZ ;  /* 0x000001e820097890 */ /* 0x000fc4000fffe0ff */
[----:B------:R-:W-:Y:S02]  /*1a40*/  UIADD3 UR7, UPT, UPT, UR32, -0x7ffffe20, URZ ;  /* 0x800001e020077890 */ /* 0x000fe4000fffe0ff */
[----:B------:R-:W-:Y:S02]  /*1a50*/  USHF.R.U32.HI UR18, URZ, 0x1, UR10 ;  /* 0x00000001ff127899 */ /* 0x000fe4000801160a */
[----:B------:R-:W-:Y:S02]  /*1a60*/  USHF.R.U32.HI UR17, URZ, 0x1, UR6 ;  /* 0x00000001ff117899 */ /* 0x000fe40008011606 */
[----:B------:R-:W-:Y:S01]  /*1a70*/  USHF.R.U32.HI UR16, URZ, 0x1, UR8 ;  /* 0x00000001ff107899 */ /* 0x000fe20008011608 */
[----:B------:R-:W-:Y:S01]  /*1a80*/  UMOV UR34, 0x8c02480 ;  /* 0x08c0248000227882 */ /* 0x000fe20000000000 */
[----:B------:R-:W-:Y:S02]  /*1a90*/  UIADD3 UR5, UPT, UPT, UR32, -0x7ffffe18, URZ ;  /* 0x800001e820057890 */ /* 0x000fe4000fffe0ff */
[----:B------:R-:W-:-:S02]  /*1aa0*/  USHF.R.U32.HI UR13, URZ, 0x1, UR4 ;  /* 0x00000001ff0d7899 */ /* 0x000fc40008011604 */
[----:B------:R-:W-:Y:S02]  /*1ab0*/  UIADD3 UR19, UPT, UPT, UR12, 0x36400, URZ ;  /* 0x000364000c137890 */ /* 0x000fe4000fffe0ff */
[----:B------:R-:W-:Y:S02]  /*1ac0*/  UIADD3 UR20, UPT, UPT, UR12, 0x35400, URZ ;  /* 0x000354000c147890 */ /* 0x000fe4000fffe0ff */
[----:B------:R-:W-:Y:S02]  /*1ad0*/  UIADD3 UR21, UPT, UPT, UR12, 0x5400, URZ ;  /* 0x000054000c157890 */ /* 0x000fe4000fffe0ff */
[----:B------:R-:W-:Y:S02]  /*1ae0*/  UIADD3 UR22, UPT, UPT, UR12, 0x15400, URZ ;  /* 0x000154000c167890 */ /* 0x000fe4000fffe0ff */
[----:B------:R-:W-:Y:S02]  /*1af0*/  USEL UR23, URZ, 0x4000, UP6 ;  /* 0x00004000ff177887 */ /* 0x000fe4000b000000 */
[----:B------:R-:W-:-:S02]  /*1b00*/  USHF.R.U32.HI UR46, URZ, 0x1a, UR11 ;  /* 0x0000001aff2e7899 */ /* 0x000fc4000801160b */
[----:B------:R-:W-:Y:S02]  /*1b10*/  USHF.R.U32.HI UR40, URZ, 0x1a, UR7 ;  /* 0x0000001aff287899 */ /* 0x000fe40008011607 */
[----:B------:R-:W-:Y:S02]  /*1b20*/  USHF.R.U32.HI UR36, URZ, 0x1a, UR9 ;  /* 0x0000001aff247899 */ /* 0x000fe40008011609 */
[----:B------:R-:W-:Y:S02]  /*1b30*/  USEL UR34, UR34, 0x8c00480, !UP5 ;  /* 0x08c0048022227887 */ /* 0x000fe4000e800000 */
[----:B------:R-:W-:Y:S02]  /*1b40*/  ULOP3.LUT UR18, UR18, 0x60000000, URZ, 0xc0, !UPT ;  /* 0x6000000012127892 */ /* 0x000fe4000f8ec0ff */
[----:B------:R-:W-:Y:S02]  /*1b50*/  ULOP3.LUT UR17, UR17, 0x60000000, URZ, 0xc0, !UPT ;  /* 0x6000000011117892 */ /* 0x000fe4000f8ec0ff */
[----:B------:R-:W-:-:S02]  /*1b60*/  ULOP3.LUT UR16, UR16, 0x60000000, URZ, 0xc0, !UPT ;  /* 0x6000000010107892 */ /* 0x000fc4000f8ec0ff */
[----:B------:R-:W-:Y:S02]  /*1b70*/  USHF.R.U32.HI UR35, URZ, 0x1a, UR5 ;  /* 0x0000001aff237899 */ /* 0x000fe40008011605 */
[----:B------:R-:W-:Y:S02]  /*1b80*/  ULOP3.LUT UR13, UR13, 0x60000000, URZ, 0xc0, !UPT ;  /* 0x600000000d0d7892 */ /* 0x000fe4000f8ec0ff */
[----:B------:R-:W-:Y:S02]  /*1b90*/  USHF.R.U32.HI UR19, URZ, 0x4, UR19 ;  /* 0x00000004ff137899 */ /* 0x000fe40008011613 */
[----:B------:R-:W-:Y:S02]  /*1ba0*/  USHF.R.U32.HI UR20, URZ, 0x4, UR20 ;  /* 0x00000004ff147899 */ /* 0x000fe40008011614 */
[----:B------:R-:W-:Y:S02]  /*1bb0*/  USHF.R.U32.HI UR21, URZ, 0x4, UR21 ;  /* 0x00000004ff157899 */ /* 0x000fe40008011615 */
[----:B------:R-:W-:-:S02]  /*1bc0*/  USHF.R.U32.HI UR22, URZ, 0x4, UR22 ;  /* 0x00000004ff167899 */ /* 0x000fc40008011616 */
[----:B------:R-:W-:Y:S02]  /*1bd0*/  UIADD3 UR34, UPT, UPT, UR23, UR34, URZ ;  /* 0x0000002217227290 */ /* 0x000fe4000fffe0ff */
[----:B------:R-:W-:Y:S02]  /*1be0*/  ULOP3.LUT UR46, UR18, 0x30, UR46, 0xf8, !UPT ;  /* 0x00000030122e7892 */ /* 0x000fe4000f8ef82e */
[----:B------:R-:W-:Y:S02]  /*1bf0*/  ULOP3.LUT UR40, UR17, 0x30, UR40, 0xf8, !UPT ;  /* 0x0000003011287892 */ /* 0x000fe4000f8ef828 */
[----:B------:R-:W-:Y:S02]  /*1c00*/  ULOP3.LUT UR36, UR16, 0x30, UR36, 0xf8, !UPT ;  /* 0x0000003010247892 */ /* 0x000fe4000f8ef824 */
[----:B------:R-:W-:Y:S02]  /*1c10*/  ULOP3.LUT UR35, UR13, 0x30, UR35, 0xf8, !UPT ;  /* 0x000000300d237892 */ /* 0x000fe4000f8ef823 */
[----:B------:R-:W-:-:S02]  /*1c20*/  ULOP3.LUT UR19, UR19, 0x3fc0, URZ, 0xc0, !UPT ;  /* 0x00003fc013137892 */ /* 0x000fc4000f8ec0ff */
[----:B------:R-:W-:Y:S02]  /*1c30*/  ULOP3.LUT UR20, UR20, 0x3fc0, URZ, 0xc0, !UPT ;  /* 0x00003fc014147892 */ /* 0x000fe4000f8ec0ff */
[----:B------:R-:W-:Y:S02]  /*1c40*/  ULOP3.LUT UR21, UR21, 0x3fc0, URZ, 0xc0, !UPT ;  /* 0x00003fc015157892 */ /* 0x000fe4000f8ec0ff */
[----:B------:R-:W-:Y:S02]  /*1c50*/  ULOP3.LUT UR22, UR22, 0x3fc0, URZ, 0xc0, !UPT ;  /* 0x00003fc016167892 */ /* 0x000fe4000f8ec0ff */
[----:B------:R-:W-:Y:S02]  /*1c60*/  ULOP3.LUT UR47, UR46, UR34, URZ, 0xfc, !UPT ;  /* 0x000000222e2f7292 */ /* 0x000fe4000f8efcff */
[----:B------:R-:W-:Y:S02]  /*1c70*/  ULOP3.LUT UR41, UR40, UR34, URZ, 0xfc, !UPT ;  /* 0x0000002228297292 */ /* 0x000fe4000f8efcff */
[----:B------:R-:W-:-:S02]  /*1c80*/  ULOP3.LUT UR37, UR36, UR34, URZ, 0xfc, !UPT ;  /* 0x0000002224257292 */ /* 0x000fc4000f8efcff */
[----:B------:R-:W-:Y:S02]  /*1c90*/  ULOP3.LUT UR35, UR35, UR34, URZ, 0xfc, !UPT ;  /* 0x0000002223237292 */ /* 0x000fe4000f8efcff */
[----:B------:R-:W-:Y:S02]  /*1ca0*/  UIADD3 UR24, UPT, UPT, UR12, 0x40, URZ ;  /* 0x000000400c187890 */ /* 0x000fe4000fffe0ff */
[----:B------:R-:W-:Y:S02]  /*1cb0*/  ULOP3.LUT UR19, UR19, 0x10000, URZ, 0xfc, !UPT ;  /* 0x0001000013137892 */ /* 0x000fe4000f8efcff */
[----:B------:R-:W-:Y:S02]  /*1cc0*/  ULOP3.LUT UR20, UR20, 0x10000, URZ, 0xfc, !UPT ;  /* 0x0001000014147892 */ /* 0x000fe4000f8efcff */
[----:B------:R-:W-:Y:S02]  /*1cd0*/  ULOP3.LUT UR21, UR21, 0x10000, URZ, 0xfc, !UPT ;  /* 0x0001000015157892 */ /* 0x000fe4000f8efcff */
[----:B------:R-:W-:Y:S01]  /*1ce0*/  ULOP3.LUT UR22, UR22, 0x10000, URZ, 0xfc, !UPT ;  /* 0x0001000016167892 */ /* 0x000fe2000f8efcff */
[----:B------:R-:W-:Y:S01]  /*1cf0*/  UMOV UR31, 0x1 ;  /* 0x00000001001f7882 */ /* 0x000fe20000000000 */
[----:B------:R-:W-:Y:S01]  /*1d00*/  UMOV UR30, URZ ;  /* 0x000000ff001e7c82 */ /* 0x000fe20008000000 */
[----:B------:R-:W-:Y:S01]  /*1d10*/  UMOV UR29, URZ ;  /* 0x000000ff001d7c82 */ /* 0x000fe20008000000 */
[----:B------:R-:W-:Y:S01]  /*1d20*/  UMOV UR46, URZ ;  /* 0x000000ff002e7c82 */ /* 0x000fe20008000000 */
[----:B------:R-:W-:Y:S01]  /*1d30*/  UMOV UR40, URZ ;  /* 0x000000ff00287c82 */ /* 0x000fe20008000000 */
[----:B------:R-:W-:Y:S01]  /*1d40*/  UMOV UR36, URZ ;  /* 0x000000ff00247c82 */ /* 0x000fe20008000000 */
[----:B------:R-:W-:-:S05]  /*1d50*/  UMOV UR34, URZ ;  /* 0x000000ff00227c82 */ /* 0x000fca0008000000 */
.L_x_31:
[----:B------:R-:W-:Y:S02]  /*1d60*/  USHF.L.U32 UR16, UR30, 0x1f, URZ ;  /* 0x0000001f1e107899 */ /* 0x000fe400080006ff */
[----:B------:R-:W-:Y:S02]  /*1d70*/  ULEA UR17, UR29, UR12, 0x3 ;  /* 0x0000000c1d117291 */ /* 0x000fe4000f8e18ff */
[----:B------:R-:W-:Y:S02]  /*1d80*/  USHF.L.U32 UR13, UR31, 0x1f, URZ ;  /* 0x0000001f1f0d7899 */ /* 0x000fe400080006ff */
[----:B----4-:R-:W-:Y:S01]  /*1d90*/  MOV R2, UR16 ;  /* 0x0000001000027c02 */ /* 0x010fe20008000f00 */
[----:B------:R-:W-:Y:S02]  /*1da0*/  ULOP3.LUT UR31, UR31, 0x1, URZ, 0x3c, !UPT ;  /* 0x000000011f1f7892 */ /* 0x000fe4000f8e3cff */
[----:B------:R-:W-:Y:S01]  /*1db0*/  UPLOP3.LUT UP2, UPT, UPT, UPT, UPT, 0x40, 0x4 ;  /* 0x000000000004789c */ /* 0x000fe20003f4e870 */
[----:B------:R-:W-:Y:S01]  /*1dc0*/  MOV R0, UR13 ;  /* 0x0000000d00007c02 */ /* 0x000fe20008000f00 */
[----:B------:R3:W4:Y:S01]  /*1dd0*/  SYNCS.PHASECHK.TRANS64.TRYWAIT P1, [UR17], R2 ;  /* 0x00000002ff0075a7 */ /* 0x0007220008021111 */
[----:B------:R-:W-:-:S02]  /*1de0*/  UIMAD UR17, UR31, 0xd0, UR32 ;  /* 0x000000d01f1178a4 */ /* 0x000fc4000f8e0220 */
[----:B------:R-:W5:Y:S02]  /*1df0*/  SYNCS.PHASECHK.TRANS64.TRYWAIT P0, [UR12+0x48], R0 ;  /* 0x00004800ff0075a7 */ /* 0x000f64000800110c */
[----:B---345:R-:W-:Y:S08]  /*1e00*/  @P0 BRA `(.L_x_25) ;  /* 0x0000000000080947 */ /* 0x038ff00003800000 */
[----:B------:R-:W3:Y:S02]  /*1e10*/  SYNCS.PHASECHK.TRANS64.TRYWAIT P0, [UR12+0x48], R0 ;  /* 0x00004800ff0075a7 */ /* 0x000ee4000800110c */
[----:B---3--:R-:W-:Y:S05]  /*1e20*/  @!P0 BRA `(.L_x_26) ;  /* 0x0000003000a08947 */ /* 0x008fea0003800000 */
.L_x_25:
[----:B------:R-:W-:-:S05]  /*1e30*/  UMOV UR27, URZ ;  /* 0x000000ff001b7c82 */ /* 0x000fca0008000000 */
.L_x_29:
[----:B------:R-:W-:Y:S02]  /*1e40*/  UIADD3 UR23, UPT, UPT, UR29, 0x1, URZ ;  /* 0x000000011d177890 */ /* 0x000fe4000fffe0ff */
[----:B------:R-:W-:Y:S02]  /*1e50*/  UISETP.GT.U32.AND UP0, UPT, UR27, 0xe, UPT ;  /* 0x0000000e1b00788c */ /* 0x000fe4000bf04070 */
[----:B----4-:R-:W-:Y:S02]  /*1e60*/  ULEA UR62, UR29, UR20, 0x6 ;  /* 0x000000141d3e7291 */ /* 0x010fe4000f8e30ff */
[----:B------:R-:W-:Y:S02]  /*1e70*/  ULEA UR58, UR29, UR19, 0x7 ;  /* 0x000000131d3a7291 */ /* 0x000fe4000f8e38ff */
[----:B------:R-:W-:Y:S01]  /*1e80*/  ULEA UR50, UR29, UR22, 0xb ;  /* 0x000000161d327291 */ /* 0x000fe2000f8e58ff */
[----:B------:R-:W-:Y:S01]  /*1e90*/  PLOP3.LUT P0, PT, PT, PT, UP0, 0x80, 0x8 ;  /* 0x000000000008781c */ /* 0x000fe20003f0f008 */
[----:B------:R-:W-:Y:S02]  /*1ea0*/  ULEA UR48, UR29, UR21, 0xa ;  /* 0x000000151d307291 */ /* 0x000fe4000f8e50ff */
[----:B------:R-:W-:Y:S02]  /*1eb0*/  ULEA UR13, UR29, UR12, 0x3 ;  /* 0x0000000c1d0d7291 */ /* 0x000fe4000f8e18ff */
[----:B------:R-:W-:Y:S02]  /*1ec0*/  UISETP.NE.AND UP1, UPT, UR23, 0x4, UPT ;  /* 0x000000041700788c */ /* 0x000fe4000bf25270 */
[----:B------:R-:W-:Y:S02]  /*1ed0*/  UIADD3 UR60, UPT, UPT, UR62, 0x20, URZ ;  /* 0x000000203e3c7890 */ /* 0x000fe4000fffe0ff */
        /* <DEDUP_REMOVED lines=10> */
[----:B------:R-:W-:Y:S02]  /*1f80*/  USEL UR25, URZ, 0x1, UP1 ;  /* 0x00000001ff197887 */ /* 0x000fe40008800000 */
[----:B------:R-:W-:Y:S01]  /*1f90*/  USEL UR29, UR23, URZ, UP1 ;  /* 0x000000ff171d7287 */ /* 0x000fe20008800000 */
[----:B------:R-:W-:Y:S01]  /*1fa0*/  UMOV UR63, 0x4008 ;  /* 0x00004008003f7882 */ /* 0x000fe20000000000 */
        /* <DEDUP_REMOVED lines=10> */
[----:B---3--:R-:W-:Y:S05]  /*2050*/  @P1 BRA `(.L_x_27) ;  /* 0x0000000000101947 */ /* 0x008fea0003800000 */
[----:B------:R-:W-:Y:S06]  /*2060*/  USHF.L.U32 UR23, UR30, 0x1f, URZ ;  /* 0x0000001f1e177899 */ /* 0x000fec00080006ff */
[----:B---3--:R-:W-:Y:S04]  /*2070*/  MOV R0, UR23 ;  /* 0x0000001700007c02 */ /* 0x008fe80008000f00 */
[----:B------:R-:W3:Y:S02]  /*2080*/  SYNCS.PHASECHK.TRANS64.TRYWAIT P1, [UR13], R0 ;  /* 0x00000000ff0075a7 */ /* 0x000ee4000802110d */
[----:B---3--:R-:W-:Y:S05]  /*2090*/  @!P1 BRA `(.L_x_28) ;  /* 0x0000003000249947 */ /* 0x008fea0003800000 */
.L_x_27:
[----:B------:R-:W-:Y:S01]  /*20a0*/  ULOP3.LUT UR30, UR30, UR25, URZ, 0x3c, !UPT ;  /* 0x000000191e1e7292 */ /* 0x000fe2000f8e3cff */
[----:B------:R-:W-:Y:S01]  /*20b0*/  PLOP3.LUT P1, PT, PT, PT, PT, 0x80, 0x8 ;  /* 0x000000000008781c */ /* 0x000fe20003f2f070 */
[----:B------:R-:W-:Y:S01]  /*20c0*/  UIADD3 UR27, UPT, UPT, UR27, 0x1, URZ ;  /* 0x000000011b1b7890 */ /* 0x000fe2000fffe0ff */
[----:B------:R4:W-:Y:S01]  /*20d0*/  UTCCP.T.S.4x32dp128bit tmem[UR32+0x1d0], gdesc[UR62] ;  /* 0x0001d03e200079e7 */ /* 0x0009e20009100000 */
[----:B------:R-:W-:Y:S01]  /*20e0*/  UMOV UR66, UR16 ;  /* 0x0000001000427c82 */ /* 0x000fe20008000000 */
[----:B------:R-:W-:Y:S01]  /*20f0*/  @!UP0 USHF.L.U32 UR13, UR30, 0x1f, URZ ;  /* 0x0000001f1e0d8899 */ /* 0x000fe200080006ff */
[----:B------:R4:W-:Y:S01]  /*2100*/  UTCCP.T.S.4x32dp128bit tmem[UR32+0x1d4], gdesc[UR60] ;  /* 0x0001d43c200079e7 */ /* 0x0009e20009100000 */
[----:B------:R-:W-:Y:S01]  /*2110*/  @!UP0 ULEA UR16, UR29, UR12, 0x3 ;  /* 0x0000000c1d108291 */ /* 0x000fe2000f8e18ff */
[----:B------:R4:W-:Y:S01]  /*2120*/  UTCCP.T.S.4x32dp128bit tmem[UR32+0x1e0], gdesc[UR58] ;  /* 0x0001e03a200079e7 */ /* 0x0009e20009100000 */
[----:B------:R4:W-:Y:S01]  /*2130*/  UTCCP.T.S.4x32dp128bit tmem[UR32+0x1e4], gdesc[UR56] ;  /* 0x0001e438200079e7 */ /* 0x0009e20009100000 */
[----:B------:R4:W-:Y:S01]  /*2140*/  UTCCP.T.S.4x32dp128bit tmem[UR32+0x1e8], gdesc[UR54] ;  /* 0x0001e836200079e7 */ /* 0x0009e20009100000 */
[----:B------:R4:W-:Y:S01]  /*2150*/  UTCCP.T.S.4x32dp128bit tmem[UR32+0x1ec], gdesc[UR52] ;  /* 0x0001ec34200079e7 */ /* 0x0009e20009100000 */
[----:B------:R4:W-:Y:S01]  /*2160*/  UTCOMMA gdesc[UR48], gdesc[UR50], tmem[UR17], tmem[UR46], idesc[UR47], tmem[UR10], UP2 ;  /* 0xc00a2e32300075ea */ /* 0x0009e20009000011 */
[----:B------:R-:W-:Y:S01]  /*2170*/  UMOV UR64, UR28 ;  /* 0x0000001c00407c82 */ /* 0x000fe20008000000 */
[----:B------:R-:W-:Y:S01]  /*2180*/  UMOV UR65, 0x40004040 ;  /* 0x4000404000417882 */ /* 0x000fe20000000000 */
[----:B---3--:R-:W-:Y:S01]  /*2190*/  MOV R0, UR13 ;  /* 0x0000000d00007c02 */ /* 0x008fe20008000f00 */
[----:B------:R4:W-:Y:S01]  /*21a0*/  UTCOMMA gdesc[UR42], gdesc[UR44], tmem[UR17], tmem[UR40], idesc[UR41], tmem[UR6], UPT ;  /* 0xc006282c2a0075ea */ /* 0x0009e2000b800011 */
[----:B------:R-:W-:Y:S01]  /*21b0*/  UMOV UR67, 0x40004040 ;  /* 0x4000404000437882 */ /* 0x000fe20000000000 */
[----:B------:R-:W-:Y:S01]  /*21c0*/  UMOV UR68, UR18 ;  /* 0x0000001200447c82 */ /* 0x000fe20008000000 */
[----:B------:R-:W-:Y:S01]  /*21d0*/  UMOV UR69, 0x40004040 ;  /* 0x4000404000457882 */ /* 0x000fe20000000000 */
[----:B------:R4:W-:Y:S01]  /*21e0*/  UTCOMMA gdesc[UR64], gdesc[UR38], tmem[UR17], tmem[UR36], idesc[UR37], tmem[UR8], UPT ;  /* 0xc0082426400075ea */ /* 0x0009e2000b800011 */
[----:B------:R4:W-:Y:S01]  /*21f0*/  UTCOMMA gdesc[UR68], gdesc[UR66], tmem[UR17], tmem[UR34], idesc[UR35], tmem[UR4], UPT ;  /* 0xc0042242440075ea */ /* 0x0009e2000b800011 */
[----:B------:R4:W-:Y:S01]  /*2200*/  UTCBAR [UR26], URZ ;  /* 0x000000ff1a0073e9 */ /* 0x0009e200080000ff */
[----:B------:R4:W3:Y:S01]  /*2210*/  @!P0 SYNCS.PHASECHK.TRANS64.TRYWAIT P1, [UR16], R0 ;  /* 0x00000000ff0085a7 */ /* 0x0008e20008021110 */
[----:B------:R-:W-:Y:S02]  /*2220*/  UISETP.NE.AND UP0, UPT, UR27, 0x10, UPT ;  /* 0x000000101b00788c */ /* 0x000fe4000bf05270 */
[----:B------:R-:W-:Y:S07]  /*2230*/  UPLOP3.LUT UP2, UPT, UPT, UPT, UPT, 0x80, 0x8 ;  /* 0x000000000008789c */ /* 0x000fee0003f4f070 */
[----:B------:R-:W-:Y:S05]  /*2240*/  BRA.U UP0, `(.L_x_29) ;  /* 0xfffffff900fc7547 */ /* 0x000fea000b83ffff */
[----:B------:R-:W-:Y:S01]  /*2250*/  USHF.L.U32 UR13, UR31, 0x1f, URZ ;  /* 0x0000001f1f0d7899 */ /* 0x000fe200080006ff */
[----:B------:R-:W-:Y:S01]  /*2260*/  LEA R2, R5, UR12, 0x3 ;  /* 0x0000000c05027c11 */ /* 0x000fe2000f8e18ff */
[----:B------:R4:W-:Y:S01]  /*2270*/  UTCBAR [UR24], URZ ;  /* 0x000000ff180073e9 */ /* 0x0009e200080000ff */
[----:B------:R-:W-:-:S03]  /*2280*/  SHF.L.U32 R3, R4, 0x1f, RZ ;  /* 0x0000001f04037819 */ /* 0x000fc600000006ff */
[----:B----4-:R-:W-:-:S04]  /*2290*/  IMAD.U32 R0, RZ, RZ, UR13 ;  /* 0x0000000dff007e24 */ /* 0x010fc8000f8e00ff */
[----:B------:R4:W-:Y:S01]  /*22a0*/  SYNCS.PHASECHK.TRANS64.TRYWAIT PT, [UR12+0x48], R0 ;  /* 0x00004800ff0075a7 */ /* 0x0009e200080e110c */
[----:B------:R-:W5:Y:S02]  /*22b0*/  SYNCS.PHASECHK.TRANS64.TRYWAIT P0, [R2+URZ+0x50], R3 ;  /* 0x00005003020075a7 */ /* 0x000f6400080011ff */
[----:B----45:R-:W-:Y:S05]  /*22c0*/  @!P0 BRA `(.L_x_30) ;  /* 0x0000002c00b88947 */ /* 0x030fea0003800000 */
.L_x_75:
[C---:B------:R-:W-:Y:S01]  /*22d0*/  LEA R0, R5.reuse, UR12, 0x4 ;  /* 0x0000000c05007c11 */ /* 0x040fe2000f8e20ff */
[----:B------:R-:W-:Y:S02]  /*22e0*/  VIADD R5, R5, 0x1 ;  /* 0x0000000105057836 */ /* 0x000fe40000000000 */
[----:B------:R-:W-:-:S03]  /*22f0*/  IMAD.MOV.U32 R3, RZ, RZ, 0x1 ;  /* 0x00000001ff037424 */ /* 0x000fc600078e00ff */
[----:B------:R-:W5:Y:S01]  /*2300*/  LDS R0, [R0+0x3841c] ;  /* 0x03841c0000007984 */ /* 0x000f620000000800 */
[C---:B---3--:R-:W-:Y:S01]  /*2310*/  ISETP.NE.AND P1, PT, R5.reuse, 0x2, PT ;  /* 0x000000020500780c */ /* 0x048fe20003f25270 */
[----:B------:R3:W-:Y:S06]  /*2320*/  MEMBAR.ALL.CTA ;  /* 0x0000000000007992 */ /* 0x0007ec0000008000 */
[----:B---3--:R-:W3:Y:S01]  /*2330*/  FENCE.VIEW.ASYNC.S ;  /* 0x00000000000073c6 */ /* 0x008ee20000000000 */
[----:B------:R-:W-:Y:S01]  /*2340*/  SEL R5, R5, RZ, P1 ;  /* 0x000000ff05057207 */ /* 0x000fe20000800000 */
[----:B---3--:R3:W-:Y:S01]  /*2350*/  SYNCS.ARRIVE.TRANS64.ART0 RZ, [R2+URZ+0x60], R3 ;  /* 0x0000600302ff79a7 */ /* 0x0087e200085000ff */
[----:B-----5:R-:W-:-:S02]  /*2360*/  ISETP.NE.AND P0, PT, R0, 0x1, PT ;  /* 0x000000010000780c */ /* 0x020fc40003f05270 */
[----:B---3--:R-:W-:-:S04]  /*2370*/  SEL R3, RZ, 0x1, P1 ;  /* 0x00000001ff037807 */ /* 0x008fc80000800000 */
[----:B------:R-:W-:-:S07]  /*2380*/  LOP3.LUT R4, R4, R3, RZ, 0x3c, !PT ;  /* 0x0000000304047212 */ /* 0x000fce00078e3cff */
[----:B------:R-:W-:Y:S05]  /*2390*/  @!P0 BRA `(.L_x_31) ;  /* 0xfffffff800708947 */ /* 0x000fea000383ffff */
.L_x_24:
[----:B------:R-:W3:Y:S02]  /*23a0*/  S2UR UR4, SR_CgaCtaId ;  /* 0x00000000000479c3 */ /* 0x000ee40000008800 */
[----:B---3--:R-:W-:-:S04]  /*23b0*/  ULOP3.LUT UR4, UR4, 0x1, URZ, 0xc0, !UPT ;  /* 0x0000000104047892 */ /* 0x008fc8000f8ec0ff */
[----:B------:R-:W-:-:S09]  /*23c0*/  UISETP.NE.U32.AND UP0, UPT, UR4, 0x1, UPT ;  /* 0x000000010400788c */ /* 0x000fd2000bf05070 */
[----:B------:R-:W-:Y:S05]  /*23d0*/  BRA.U !UP0, `(.L_x_22) ;  /* 0x0000000108107547 */ /* 0x000fea000b800000 */
[----:B------:R-:W-:-:S06]  /*23e0*/  USHF.L.U32 UR31, UR31, 0x1f, URZ ;  /* 0x0000001f1f1f7899 */ /* 0x000fcc00080006ff */
[----:B------:R-:W-:-:S04]  /*23f0*/  MOV R0, UR31 ;  /* 0x0000001f00007c02 */ /* 0x000fc80008000f00 */
[----:B------:R-:W3:Y:S02]  /*2400*/  SYNCS.PHASECHK.TRANS64.TRYWAIT P0, [UR12+0x48], R0 ;  /* 0x00004800ff0075a7 */ /* 0x000ee4000800110c */
[----:B---3--:R-:W-:Y:S05]  /*2410*/  @!P0 BRA `(.L_x_32) ;  /* 0x0000002c00808947 */ /* 0x008fea0003800000 */
.L_x_22:
[----:B------:R-:W-:-:S13]  /*2420*/  ISETP.GT.AND P0, PT, R83, 0x3, PT ;  /* 0x000000035300780c */ /* 0x000fda0003f04270 */
[----:B-1----:R-:W-:Y:S05]  /*2430*/  @P0 EXIT ;  /* 0x000000000000094d */ /* 0x002fea0003800000 */
[----:B------:R-:W-:Y:S05]  /*2440*/  BRA.U !UP4, `(.L_x_33) ;  /* 0x000000010cb87547 */ /* 0x000fea000b800000 */
[----:B------:R-:W1:Y:S01]  /*2450*/  S2UR UR6, SR_CgaCtaId ;  /* 0x00000000000679c3 */ /* 0x000e620000008800 */
[----:B------:R-:W-:Y:S01]  /*2460*/  NOP ;  /* 0x0000000000007918 */ /* 0x000fe20000000000 */
[----:B------:R-:W-:Y:S01]  /*2470*/  UMOV UR4, 0x40 ;  /* 0x0000004000047882 */ /* 0x000fe20000000000 */
[----:B------:R-:W-:Y:S01]  /*2480*/  UMOV UR5, 0x400 ;  /* 0x0000040000057882 */ /* 0x000fe20000000000 */
[----:B-1----:R-:W-:Y:S02]  /*2490*/  ULEA UR4, UR6, UR4, 0x18 ;  /* 0x0000000406047291 */ /* 0x002fe4000f8ec0ff */
[----:B------:R-:W-:-:S07]  /*24a0*/  ULEA UR5, UR6, UR5, 0x18 ;  /* 0x0000000506057291 */ /* 0x000fce000f8ec0ff */
[----:B---3--:R-:W1:Y:S02]  /*24b0*/  LDS.U8 R0, [UR4] ;  /* 0x00000004ff007984 */ /* 0x008e640008000000 */
[----:B-1----:R-:W-:-:S13]  /*24c0*/  ISETP.NE.AND P0, PT, R0, RZ, PT ;  /* 0x000000ff0000720c */ /* 0x002fda0003f05270 */
[----:B------:R-:W-:Y:S05]  /*24d0*/  @P0 BRA `(.L_x_34) ;  /* 0x00000000007c0947 */ /* 0x000fea0003800000 */
[----:B------:R-:W-:-:S13]  /*24e0*/  ELECT P0, URZ, PT ;  /* 0x0000000000ff782f */ /* 0x000fda0003800000 */
[----:B------:R-:W-:Y:S05]  /*24f0*/  @!P0 BRA `(.L_x_35) ;  /* 0x0000000000848947 */ /* 0x000fea0003800000 */
[----:B------:R-:W-:Y:S01]  /*2500*/  UMOV UR4, 0x10 ;  /* 0x0000001000047882 */ /* 0x000fe20000000000 */
[----:B----4-:R-:W-:-:S04]  /*2510*/  IMAD.MOV.U32 R2, RZ, RZ, 0xffff ;  /* 0x0000ffffff027424 */ /* 0x010fc800078e00ff */
[----:B------:R-:W-:Y:S04]  /*2520*/  DEPBAR.LE SB1, 0x36 ;  /* 0x00009d800000791a */ /* 0x000fe80000000000 */
[----:B------:R-:W1:Y:S02]  /*2530*/  UTCATOMSWS.FIND_AND_SET.ALIGN UP0, UR4, UR4 ;  /* 0x00000004000475e3 */ /* 0x000e640008000800 */
[----:B-1----:R-:W-:Y:S01]  /*2540*/  PLOP3.LUT P0, PT, PT, PT, UP0, 0x80, 0x8 ;  /* 0x000000000008781c */ /* 0x002fe20003f0f008 */
[----:B------:R-:W-:-:S03]  /*2550*/  IMAD.U32 R5, RZ, RZ, UR4 ;  /* 0x00000004ff057e24 */ /* 0x000fc6000f8e00ff */
[----:B------:R-:W-:-:S04]  /*2560*/  SEL R0, RZ, 0xffffffff, !P0 ;  /* 0xffffffffff007807 */ /* 0x000fc80004000000 */
[----:B------:R-:W-:Y:S01]  /*2570*/  ISETP.NE.AND P0, PT, R0, RZ, PT ;  /* 0x000000ff0000720c */ /* 0x000fe20003f05270 */
[----:B------:R-:W-:-:S12]  /*2580*/  IMAD.MOV.U32 R0, RZ, RZ, 0x1 ;  /* 0x00000001ff007424 */ /* 0x000fd800078e00ff */
[----:B------:R-:W-:Y:S05]  /*2590*/  @P0 BRA `(.L_x_36) ;  /* 0x0000000000240947 */ /* 0x000fea0003800000 */
.L_x_37:
[----:B------:R-:W-:Y:S05]  /*25a0*/  NANOSLEEP 0x64 ;  /* 0x000000640000795d */ /* 0x000fea0003800000 */
[----:B------:R-:W-:-:S05]  /*25b0*/  UMOV UR4, 0x10 ;  /* 0x0000001000047882 */ /* 0x000fca0000000000 */
[----:B------:R-:W-:Y:S04]  /*25c0*/  DEPBAR.LE SB1, 0x36 ;  /* 0x00009d800000791a */ /* 0x000fe80000000000 */
[----:B------:R-:W1:Y:S02]  /*25d0*/  UTCATOMSWS.FIND_AND_SET.ALIGN UP0, UR4, UR4 ;  /* 0x00000004000475e3 */ /* 0x000e640008000800 */
[----:B-1----:R-:W-:Y:S01]  /*25e0*/  PLOP3.LUT P0, PT, PT, PT, UP0, 0x80, 0x8 ;  /* 0x000000000008781c */ /* 0x002fe20003f0f008 */
[----:B------:R-:W-:-:S03]  /*25f0*/  IMAD.U32 R5, RZ, RZ, UR4 ;  /* 0x00000004ff057e24 */ /* 0x000fc6000f8e00ff */
[----:B------:R-:W-:-:S04]  /*2600*/  SEL R3, RZ, 0xffffffff, !P0 ;  /* 0xffffffffff037807 */ /* 0x000fc80004000000 */
[----:B------:R-:W-:-:S13]  /*2610*/  ISETP.NE.AND P0, PT, R3, RZ, PT ;  /* 0x000000ff0300720c */ /* 0x000fda0003f05270 */
[----:B------:R-:W-:Y:S05]  /*2620*/  @!P0 BRA `(.L_x_37) ;  /* 0xfffffffc00dc8947 */ /* 0x000fea000383ffff */
.L_x_36:
[C---:B------:R-:W-:Y:S01]  /*2630*/  VIADD R3, R5.reuse, 0x10 ;  /* 0x0000001005037836 */ /* 0x040fe20000000000 */
[----:B------:R-:W-:Y:S01]  /*2640*/  UMOV UR4, 0x50 ;  /* 0x0000005000047882 */ /* 0x000fe20000000000 */
[----:B------:R-:W-:Y:S01]  /*2650*/  SHF.L.U32 R2, R2, R5, RZ ;  /* 0x0000000502027219 */ /* 0x000fe200000006ff */
[----:B------:R-:W-:Y:S01]  /*2660*/  ULEA UR4, UR6, UR4, 0x18 ;  /* 0x0000000406047291 */ /* 0x000fe2000f8ec0ff */
[----:B------:R-:W-:Y:S01]  /*2670*/  IMAD.SHL.U32 R5, R5, 0x20, RZ ;  /* 0x0000002005057824 */ /* 0x000fe200078e00ff */
[----:B------:R-:W-:-:S04]  /*2680*/  SHF.L.U32 R3, R0, R3, RZ ;  /* 0x0000000300037219 */ /* 0x000fc800000006ff */
[----:B------:R-:W-:-:S05]  /*2690*/  LOP3.LUT R2, R3, R2, RZ, 0xfc, !PT ;  /* 0x0000000203027212 */ /* 0x000fca00078efcff */
[----:B------:R1:W-:Y:S04]  /*26a0*/  ATOMS.OR RZ, [UR4], R2 ;  /* 0x00000002ffff798c */ /* 0x0003e8000b000004 */
[----:B------:R1:W-:Y:S01]  /*26b0*/  STS [UR5+0x78], R5 ;  /* 0x00007805ff007988 */ /* 0x0003e20008000805 */
[----:B------:R-:W-:Y:S05]  /*26c0*/  BRA `(.L_x_35) ;  /* 0x0000000000107947 */ /* 0x000fea0003800000 */
.L_x_34:
[----:B------:R-:W-:Y:S02]  /*26d0*/  MOV R0, 0xffffffff ;  /* 0xffffffff00007802 */ /* 0x000fe40000000f00 */
[----:B----4-:R-:W-:-:S03]  /*26e0*/  MOV R2, 0x2710 ;  /* 0x0000271000027802 */ /* 0x010fc60000000f00 */
[----:B------:R1:W-:Y:S04]  /*26f0*/  STS [UR5+0x78], R0 ;  /* 0x00007800ff007988 */ /* 0x0003e80008000805 */
[----:B-12---:R-:W-:Y:S05]  /*2700*/  CALL.REL.NOINC `($__internal_1_$__cuda_sm10x_tcgen05_guardrail_trap_phase_invalid_during_alloc) ;  /* 0x0000002c00347944 */ /* 0x006fea0003c00000 */
.L_x_35:
[----:B------:R-:W-:Y:S05]  /*2710*/  WARPSYNC.ALL ;  /* 0x0000000000007948 */ /* 0x000fea0003800000 */
[----:B------:R-:W-:Y:S01]  /*2720*/  NOP ;  /* 0x0000000000007918 */ /* 0x000fe20000000000 */
.L_x_33:
[----:B------:R-:W5:Y:S08]  /*2730*/  S2UR UR4, SR_CgaCtaId ;  /* 0x00000000000479c3 */ /* 0x000f700000008800 */
[----:B------:R-:W-:Y:S06]  /*2740*/  BAR.SYNC.DEFER_BLOCKING 0x3, 0xa0 ;  /* 0x00c2800000007b1d */ /* 0x000fec0000010000 */
[----:B------:R-:W-:-:S02]  /*2750*/  UMOV UR5, 0x400 ;  /* 0x0000040000057882 */ /* 0x000fc40000000000 */
[----:B-----5:R-:W-:-:S06]  /*2760*/  ULEA UR4, UR4, UR5, 0x18 ;  /* 0x0000000504047291 */ /* 0x020fcc000f8ec0ff */
[----:B---3--:R-:W-:-:S05]  /*2770*/  MOV R3, UR4 ;  /* 0x0000000400037c02 */ /* 0x008fca0008000f00 */
[----:B------:R3:W1:Y:S01]  /*2780*/  LDS R82, [R3+0x78] ;  /* 0x0000780003527984 */ /* 0x0006620000000800 */
[----:B------:R-:W5:Y:S02]  /*2790*/  SYNCS.PHASECHK.TRANS64.TRYWAIT P0, [R3+URZ+0x50], RZ ;  /* 0x000050ff030075a7 */ /* 0x000f6400080011ff */
[----:B-1-3-5:R-:W-:Y:S05]  /*27a0*/  @!P0 BRA `(.L_x_38) ;  /* 0x0000002800bc8947 */ /* 0x02afea0003800000 */
.L_x_77:
[----:B------:R-:W3:Y:S01]  /*27b0*/  LDS.128 R60, [R3+0x38410] ;  /* 0x03841000033c7984 */ /* 0x000ee20000000c00 */
[----:B------:R-:W-:Y:S01]  /*27c0*/  HFMA2 R0, -RZ, RZ, 0, 5.9604644775390625e-08 ;  /* 0x00000001ff007431 */ /* 0x000fe200000001ff */
[----:B------:R5:W-:Y:S06]  /*27d0*/  MEMBAR.ALL.CTA ;  /* 0x0000000000007992 */ /* 0x000bec0000008000 */
[----:B-----5:R-:W5:Y:S02]  /*27e0*/  FENCE.VIEW.ASYNC.S ;  /* 0x00000000000073c6 */ /* 0x020f640000000000 */
[----:B-----5:R1:W-:Y:S01]  /*27f0*/  SYNCS.ARRIVE.TRANS64.ART0 RZ, [R3+URZ+0x60], R0 ;  /* 0x0000600003ff79a7 */ /* 0x0203e200085000ff */
[----:B---3--:R-:W-:-:S13]  /*2800*/  ISETP.NE.AND P0, PT, R63, 0x1, PT ;  /* 0x000000013f00780c */ /* 0x008fda0003f05270 */
[----:B-1----:R-:W-:Y:S05]  /*2810*/  @P0 BRA `(.L_x_39) ;  /* 0x0000002000840947 */ /* 0x002fea0003800000 */
[C---:B------:R-:W-:Y:S01]  /*2820*/  IMAD.SHL.U32 R4, R66.reuse, 0x20, RZ ;  /* 0x0000002042047824 */ /* 0x040fe200078e00ff */
[----:B------:R-:W-:Y:S01]  /*2830*/  SHF.R.U32.HI R5, RZ, 0x5, R66 ;  /* 0x00000005ff057819 */ /* 0x000fe20000011642 */
[----:B----4-:R-:W-:Y:S01]  /*2840*/  IMAD.SHL.U32 R2, R66, 0x80, RZ ;  /* 0x0000008042027824 */ /* 0x010fe200078e00ff */
[----:B------:R-:W1:Y:S01]  /*2850*/  S2UR UR8, SR_CgaCtaId ;  /* 0x00000000000879c3 */ /* 0x000e620000008800 */
[----:B------:R-:W3:Y:S01]  /*2860*/  S2R R64, SR_LANEID ;  /* 0x0000000000407919 */ /* 0x000ee20000000000 */
[----:B------:R-:W-:Y:S01]  /*2870*/  LOP3.LUT R4, R4, 0x3e0, RZ, 0xc0, !PT ;  /* 0x000003e004047812 */ /* 0x000fe200078ec0ff */
[----:B------:R-:W-:Y:S01]  /*2880*/  IMAD R81, R83, 0x4, R3 ;  /* 0x0000000453517824 */ /* 0x000fe200078e0203 */
[----:B------:R-:W-:Y:S01]  /*2890*/  LOP3.LUT R2, R2, 0xf80, RZ, 0xc0, !PT ;  /* 0x00000f8002027812 */ /* 0x000fe200078ec0ff */
[----:B------:R-:W-:Y:S01]  /*28a0*/  IMAD.MOV.U32 R70, RZ, RZ, 0x1 ;  /* 0x00000001ff467424 */ /* 0x000fe200078e00ff */
[----:B------:R-:W-:Y:S01]  /*28b0*/  UMOV UR9, 0x400 ;  /* 0x0000040000097882 */ /* 0x000fe20000000000 */
[C---:B------:R-:W-:Y:S01]  /*28c0*/  IMAD R4, R5.reuse, 0x400, R4 ;  /* 0x0000040005047824 */ /* 0x040fe200078e0204 */
[----:B------:R-:W4:Y:S01]  /*28d0*/  LDCU.64 UR10, c[0x0][0x348] ;  /* 0x00006900ff0a77ac */ /* 0x000f220008000a00 */
[----:B------:R-:W-:-:S02]  /*28e0*/  IMAD R2, R5, 0x1000, R2 ;  /* 0x0000100005027824 */ /* 0x000fc400078e0202 */
[C---:B------:R-:W-:Y:S02]  /*28f0*/  IMAD.IADD R4, R3.reuse, 0x1, R4 ;  /* 0x0000000103047824 */ /* 0x040fe400078e0204 */
[----:B------:R-:W-:Y:S02]  /*2900*/  IMAD.IADD R2, R3, 0x1, R2 ;  /* 0x0000000103027824 */ /* 0x000fe400078e0202 */
[C---:B------:R-:W-:Y:S02]  /*2910*/  VIADD R9, R4.reuse, 0x4410 ;  /* 0x0000441004097836 */ /* 0x040fe40000000000 */
[----:B------:R-:W-:Y:S02]  /*2920*/  VIADD R4, R4, 0x4400 ;  /* 0x0000440004047836 */ /* 0x000fe40000000000 */
[C---:B------:R-:W-:Y:S01]  /*2930*/  VIADD R7, R2.reuse, 0x430 ;  /* 0x0000043002077836 */ /* 0x040fe20000000000 */
[----:B------:R-:W-:Y:S01]  /*2940*/  SHF.R.U32.HI R80, RZ, 0x3, R9 ;  /* 0x00000003ff507819 */ /* 0x000fe20000011609 */
[----:B------:R-:W-:Y:S01]  /*2950*/  VIADD R6, R2, 0x420 ;  /* 0x0000042002067836 */ /* 0x000fe20000000000 */
[----:B------:R-:W-:Y:S01]  /*2960*/  SHF.R.U32.HI R79, RZ, 0x3, R4 ;  /* 0x00000003ff4f7819 */ /* 0x000fe20000011604 */
[----:B------:R-:W-:Y:S01]  /*2970*/  IMAD.MOV.U32 R68, RZ, RZ, RZ ;  /* 0x000000ffff447224 */ /* 0x000fe200078e00ff */
[----:B------:R-:W-:Y:S01]  /*2980*/  SHF.R.U32.HI R78, RZ, 0x3, R7 ;  /* 0x00000003ff4e7819 */ /* 0x000fe20000011607 */
[----:B------:R-:W-:Y:S01]  /*2990*/  IMAD.MOV.U32 R67, RZ, RZ, RZ ;  /* 0x000000ffff437224 */ /* 0x000fe200078e00ff */
[----:B------:R-:W-:Y:S01]  /*29a0*/  LOP3.LUT R79, R4, 0x10, R79, 0x78, !PT ;  /* 0x00000010044f7812 */ /* 0x000fe200078e784f */
[C---:B------:R-:W-:Y:S01]  /*29b0*/  VIADD R4, R2.reuse, 0x400 ;  /* 0x0000040002047836 */ /* 0x040fe20000000000 */
[----:B------:R-:W-:Y:S01]  /*29c0*/  LOP3.LUT R78, R7, 0x70, R78, 0x78, !PT ;  /* 0x00000070074e7812 */ /* 0x000fe200078e784e */
[----:B------:R-:W-:Y:S01]  /*29d0*/  VIADD R7, R2, 0x410 ;  /* 0x0000041002077836 */ /* 0x000fe20000000000 */
[----:B------:R-:W-:Y:S01]  /*29e0*/  SHF.R.U32.HI R77, RZ, 0x3, R6 ;  /* 0x00000003ff4d7819 */ /* 0x000fe20000011606 */
[----:B------:R-:W-:Y:S01]  /*29f0*/  IMAD R72, R5, 0x200000, R82 ;  /* 0x0020000005487824 */ /* 0x000fe200078e0252 */
[----:B------:R-:W-:Y:S01]  /*2a00*/  SHF.R.U32.HI R75, RZ, 0x3, R4 ;  /* 0x00000003ff4b7819 */ /* 0x000fe20000011604 */
[----:B-1----:R-:W-:Y:S01]  /*2a10*/  ULEA UR7, UR8, UR9, 0x18 ;  /* 0x0000000908077291 */ /* 0x002fe2000f8ec0ff */
[----:B------:R-:W-:-:S02]  /*2a20*/  SHF.R.U32.HI R76, RZ, 0x3, R7 ;  /* 0x00000003ff4c7819 */ /* 0x000fc40000011607 */
[----:B------:R-:W-:Y:S01]  /*2a30*/  LOP3.LUT R77, R6, 0x70, R77, 0x78, !PT ;  /* 0x00000070064d7812 */ /* 0x000fe200078e784d */
[C---:B------:R-:W-:Y:S01]  /*2a40*/  VIADD R6, R2.reuse, 0x460 ;  /* 0x0000046002067836 */ /* 0x040fe20000000000 */
[----:B------:R-:W-:Y:S01]  /*2a50*/  LOP3.LUT R76, R7, 0x70, R76, 0x78, !PT ;  /* 0x00000070074c7812 */ /* 0x000fe200078e784c */
[----:B------:R-:W-:Y:S01]  /*2a60*/  VIADD R7, R2, 0x470 ;  /* 0x0000047002077836 */ /* 0x000fe20000000000 */
[----:B------:R-:W-:Y:S01]  /*2a70*/  LOP3.LUT R75, R4, 0x70, R75, 0x78, !PT ;  /* 0x00000070044b7812 */ /* 0x000fe200078e784b */
[C---:B------:R-:W-:Y:S01]  /*2a80*/  VIADD R4, R2.reuse, 0x450 ;  /* 0x0000045002047836 */ /* 0x040fe20000000000 */
[----:B------:R-:W-:Y:S01]  /*2a90*/  SHF.R.U32.HI R73, RZ, 0x3, R6 ;  /* 0x00000003ff497819 */ /* 0x000fe20000011606 */
[----:B------:R-:W-:Y:S01]  /*2aa0*/  VIADD R2, R2, 0x440 ;  /* 0x0000044002027836 */ /* 0x000fe20000000000 */
[----:B------:R-:W-:Y:S02]  /*2ab0*/  SHF.R.U32.HI R74, RZ, 0x3, R7 ;  /* 0x00000003ff4a7819 */ /* 0x000fe40000011607 */
[----:B------:R-:W-:-:S02]  /*2ac0*/  SHF.R.U32.HI R71, RZ, 0x3, R4 ;  /* 0x00000003ff477819 */ /* 0x000fc40000011604 */
[----:B------:R-:W-:Y:S02]  /*2ad0*/  SHF.R.U32.HI R69, RZ, 0x3, R2 ;  /* 0x00000003ff457819 */ /* 0x000fe40000011602 */
[----:B------:R-:W-:Y:S02]  /*2ae0*/  LOP3.LUT R80, R9, 0x10, R80, 0x78, !PT ;  /* 0x0000001009507812 */ /* 0x000fe400078e7850 */
[----:B------:R-:W-:Y:S02]  /*2af0*/  LOP3.LUT R74, R7, 0x70, R74, 0x78, !PT ;  /* 0x00000070074a7812 */ /* 0x000fe400078e784a */
[----:B------:R-:W-:Y:S02]  /*2b00*/  LOP3.LUT R73, R6, 0x70, R73, 0x78, !PT ;  /* 0x0000007006497812 */ /* 0x000fe400078e7849 */
[----:B------:R-:W-:Y:S02]  /*2b10*/  LOP3.LUT R71, R4, 0x70, R71, 0x78, !PT ;  /* 0x0000007004477812 */ /* 0x000fe400078e7847 */
[----:B---34-:R-:W-:-:S07]  /*2b20*/  LOP3.LUT R69, R2, 0x70, R69, 0x78, !PT ;  /* 0x0000007002457812 */ /* 0x018fce00078e7845 */
.L_x_52:
[----:B--2-4-:R-:W1:Y:S01]  /*2b30*/  LDC.64 R8, c[0x0][0x750] ;  /* 0x0001d400ff087b82 */ /* 0x014e620000000a00 */
[----:B------:R-:W-:-:S04]  /*2b40*/  SHF.L.U32 R63, R60, 0x7, RZ ;  /* 0x000000073c3f7819 */ /* 0x000fc800000006ff */
[----:B------:R-:W-:-:S03]  /*2b50*/  IADD3 R7, PT, PT, R63, R66, RZ ;  /* 0x000000423f077210 */ /* 0x000fc60007ffe0ff */
[----:B------:R-:W2:Y:S01]  /*2b60*/  LDC.64 R4, c[0x0][0x758] ;  /* 0x0001d600ff047b82 */ /* 0x000ea20000000a00 */
[----:B-1----:R-:W-:-:S05]  /*2b70*/  IMAD.WIDE R8, R62, 0x4, R8 ;  /* 0x000000043e087825 */ /* 0x002fca00078e0208 */
[----:B------:R1:W5:Y:S01]  /*2b80*/  LDG.E R84, desc[UR14][R8.64] ;  /* 0x0000000e08547981 */ /* 0x000362000c1e1900 */
[----:B--2---:R-:W-:Y:S01]  /*2b90*/  IMAD.WIDE R6, R7, 0x4, R4 ;  /* 0x0000000407067825 */ /* 0x004fe200078e0204 */
[----:B------:R-:W-:-:S04]  /*2ba0*/  SHF.L.U32 R4, R67, 0x1f, RZ ;  /* 0x0000001f43047819 */ /* 0x000fc800000006ff */
[----:B------:R1:W5:Y:S01]  /*2bb0*/  LDG.E R60, desc[UR14][R6.64] ;  /* 0x0000000e063c7981 */ /* 0x000362000c1e1900 */
[----:B------:R-:W2:Y:S01]  /*2bc0*/  SYNCS.PHASECHK.TRANS64.TRYWAIT P0, [R3+URZ+0x40], R4 ;  /* 0x00004004030075a7 */ /* 0x000ea200080011ff */
[----:B------:R-:W-:Y:S02]  /*2bd0*/  ISETP.NE.AND P3, PT, R67, RZ, PT ;  /* 0x000000ff4300720c */ /* 0x000fe40003f65270 */
[----:B------:R-:W-:Y:S01]  /*2be0*/  MOV R65, R62 ;  /* 0x0000003e00417202 */ /* 0x000fe20000000f00 */
[----:B-12---:R-:W-:Y:S10]  /*2bf0*/  @!P0 BRA `(.L_x_40) ;  /* 0x0000002400bc8947 */ /* 0x006ff40003800000 */
.L_x_79:
[----:B------:R-:W-:Y:S01]  /*2c00*/  SHF.R.S32.HI R2, RZ, 0x1f, R62 ;  /* 0x0000001fff027819 */ /* 0x000fe2000001143e */
[----:B------:R-:W-:Y:S01]  /*2c10*/  IMAD R85, R67, 0xd0, R72 ;  /* 0x000000d043557824 */ /* 0x000fe200078e0248 */
[----:B------:R-:W-:Y:S02]  /*2c20*/  CS2R R88, SRZ ;  /* 0x0000000000587805 */ /* 0x000fe4000001ff00 */
[----:B------:R-:W-:-:S07]  /*2c30*/  CS2R R86, SRZ ;  /* 0x0000000000567805 */ /* 0x000fce000001ff00 */
.L_x_47:
[----:B------:R-:W-:Y:S01]  /*2c40*/  IADD3 R62, PT, PT, R88, 0x3, RZ ;  /* 0x00000003583e7810 */ /* 0x000fe20007ffe0ff */
[----:B------:R-:W-:Y:S05]  /*2c50*/  WARPSYNC.ALL ;  /* 0x0000000000007948 */ /* 0x000fea0003800000 */
[----:B------:R-:W-:Y:S01]  /*2c60*/  NOP ;  /* 0x0000000000007918 */ /* 0x000fe20000000000 */
[----:B------:R-:W-:Y:S01]  /*2c70*/  SEL R62, R62, R87, !P3 ;  /* 0x000000573e3e7207 */ /* 0x000fe20005800000 */
[----:B------:R-:W-:Y:S01]  /*2c80*/  BSSY.RECONVERGENT B0, `(.L_x_41) ;  /* 0x000005a000007945 */ /* 0x000fe20003800200 */
[----:B------:R-:W-:Y:S02]  /*2c90*/  ISETP.NE.AND P0, PT, R86, RZ, PT ;  /* 0x000000ff5600720c */ /* 0x000fe40003f05270 */
[----:B------:R-:W-:-:S04]  /*2ca0*/  SHF.L.U32 R90, R62, 0x6, RZ ;  /* 0x000000063e5a7819 */ /* 0x000fc800000006ff */
[----:B------:R-:W-:-:S04]  /*2cb0*/  IADD3 R4, PT, PT, R85, R90, RZ ;  /* 0x0000005a55047210 */ /* 0x000fc80007ffe0ff */
[----:B------:R-:W-:-:S13]  /*2cc0*/  R2UR UR4, R4 ;  /* 0x00000000040472ca */ /* 0x000fda00000e0000 */
[----:B------:R-:W2:Y:S01]  /*2cd0*/  LDTM.x32 R28, tmem[UR4+0x20] ;  /* 0x00002004001c79ee */ /* 0x000ea200082c0000 */
[----:B------:R-:W-:Y:S01]  /*2ce0*/  R2UR UR4, R4 ;  /* 0x00000000040472ca */ /* 0x000fe200000e0000 */
[C---:B--2--5:R-:W-:Y:S01]  /*2cf0*/  FMUL R91, R84.reuse, R28 ;  /* 0x0000001c545b7220 */ /* 0x064fe20000400000 */
[C---:B------:R-:W-:Y:S01]  /*2d00*/  FMUL R92, R84.reuse, R29 ;  /* 0x0000001d545c7220 */ /* 0x040fe20000400000 */
[C---:B------:R-:W-:Y:S01]  /*2d10*/  FMUL R93, R84.reuse, R30 ;  /* 0x0000001e545d7220 */ /* 0x040fe20000400000 */
[C---:B------:R-:W-:Y:S01]  /*2d20*/  FMUL R94, R84.reuse, R31 ;  /* 0x0000001f545e7220 */ /* 0x040fe20000400000 */
[C---:B------:R-:W-:Y:S01]  /*2d30*/  FMUL R95, R84.reuse, R32 ;  /* 0x00000020545f7220 */ /* 0x040fe20000400000 */
[C---:B------:R-:W-:Y:S01]  /*2d40*/  FMUL R96, R84.reuse, R33 ;  /* 0x0000002154607220 */ /* 0x040fe20000400000 */
[C---:B------:R-:W-:Y:S01]  /*2d50*/  FMUL R97, R84.reuse, R34 ;  /* 0x0000002254617220 */ /* 0x040fe20000400000 */
[C---:B------:R-:W-:Y:S01]  /*2d60*/  FMUL R98, R84.reuse, R35 ;  /* 0x0000002354627220 */ /* 0x040fe20000400000 */
[----:B------:R-:W-:-:S04]  /*2d70*/  FMUL R36, R84, R36 ;  /* 0x0000002454247220 */ /* 0x000fc80000400000 */
[----:B-1----:R-:W1:Y:S01]  /*2d80*/  LDTM.x32 R4, tmem[UR4] ;  /* 0x00000004000479ee */ /* 0x002e6200082c0000 */
[C---:B------:R-:W-:Y:S01]  /*2d90*/  FMUL R37, R84.reuse, R37 ;  /* 0x0000002554257220 */ /* 0x040fe20000400000 */
        /* <DEDUP_REMOVED lines=22> */
[C---:B-1----:R-:W-:Y:S01]  /*2f00*/  FMUL R103, R84.reuse, R8 ;  /* 0x0000000854677220 */ /* 0x042fe20000400000 */
        /* <DEDUP_REMOVED lines=30> */
[----:B------:R-:W-:Y:S01]  /*30f0*/  FMUL R35, R84, R35 ;  /* 0x0000002354237220 */ /* 0x000fe20000400000 */
[----:B------:R-:W-:-:S02]  /*3100*/  F2FP.BF16.F32.PACK_AB R8, R92, R91 ;  /* 0x0000005b5c08723e */ /* 0x000fc400000010ff */
[----:B------:R-:W-:Y:S02]  /*3110*/  F2FP.BF16.F32.PACK_AB R9, R94, R93 ;  /* 0x0000005d5e09723e */ /* 0x000fe400000010ff */
[----:B------:R-:W-:Y:S02]  /*3120*/  F2FP.BF16.F32.PACK_AB R10, R96, R95 ;  /* 0x0000005f600a723e */ /* 0x000fe400000010ff */
[----:B------:R-:W-:Y:S02]  /*3130*/  F2FP.BF16.F32.PACK_AB R11, R98, R97 ;  /* 0x00000061620b723e */ /* 0x000fe400000010ff */
[----:B------:R-:W-:Y:S02]  /*3140*/  F2FP.BF16.F32.PACK_AB R12, R37, R36 ;  /* 0x00000024250c723e */ /* 0x000fe400000010ff */
[----:B------:R-:W-:Y:S02]  /*3150*/  F2FP.BF16.F32.PACK_AB R13, R39, R38 ;  /* 0x00000026270d723e */ /* 0x000fe400000010ff */
[----:B------:R-:W-:-:S02]  /*3160*/  F2FP.BF16.F32.PACK_AB R14, R41, R40 ;  /* 0x00000028290e723e */ /* 0x000fc400000010ff */
[----:B------:R-:W-:Y:S02]  /*3170*/  F2FP.BF16.F32.PACK_AB R15, R43, R42 ;  /* 0x0000002a2b0f723e */ /* 0x000fe400000010ff */
[----:B------:R-:W-:Y:S02]  /*3180*/  F2FP.BF16.F32.PACK_AB R16, R45, R44 ;  /* 0x0000002c2d10723e */ /* 0x000fe400000010ff */
[----:B------:R-:W-:Y:S02]  /*3190*/  F2FP.BF16.F32.PACK_AB R17, R47, R46 ;  /* 0x0000002e2f11723e */ /* 0x000fe400000010ff */
[----:B------:R-:W-:Y:S02]  /*31a0*/  F2FP.BF16.F32.PACK_AB R18, R49, R48 ;  /* 0x000000303112723e */ /* 0x000fe400000010ff */
[----:B------:R-:W-:Y:S01]  /*31b0*/  F2FP.BF16.F32.PACK_AB R19, R51, R50 ;  /* 0x000000323313723e */ /* 0x000fe200000010ff */
[----:B------:R-:W-:Y:S06]  /*31c0*/  @P0 BRA `(.L_x_42) ;  /* 0x0000000000140947 */ /* 0x000fec0003800000 */
[----:B------:R-:W-:Y:S01]  /*31d0*/  ELECT P0, URZ, PT ;  /* 0x0000000000ff782f */ /* 0x000fe20003800000 */
[----:B------:R-:W-:Y:S01]  /*31e0*/  NOP ;  /* 0x0000000000007918 */ /* 0x000fe20000000000 */
[----:B------:R-:W-:-:S11]  /*31f0*/  LOP3.LUT R67, R67, 0x1, RZ, 0x3c, !PT ;  /* 0x0000000143437812 */ /* 0x000fd600078e3cff */
[----:B------:R-:W-:-:S04]  /*3200*/  @P0 IMAD.MOV.U32 R4, RZ, RZ, 0x1 ;  /* 0x00000001ff040424 */ /* 0x000fc800078e00ff */
[----:B------:R1:W-:Y:S03]  /*3210*/  @P0 SYNCS.ARRIVE.TRANS64.ART0 RZ, [R3+URZ+0x48], R4 ;  /* 0x0000480403ff09a7 */ /* 0x0003e600085000ff */
.L_x_42:
[----:B------:R-:W-:Y:S05]  /*3220*/  BSYNC.RECONVERGENT B0 ;  /* 0x0000000000007941 */ /* 0x000fea0003800200 */
.L_x_41:
[----:B------:R-:W-:Y:S01]  /*3230*/  F2FP.BF16.F32.PACK_AB R20, R53, R52 ;  /* 0x000000343514723e */ /* 0x000fe200000010ff */
[----:B------:R2:W-:Y:S01]  /*3240*/  STS.128 [R69], R8 ;  /* 0x0000000845007388 */ /* 0x0005e20000000c00 */
[----:B------:R-:W-:Y:S02]  /*3250*/  F2FP.BF16.F32.PACK_AB R21, R55, R54 ;  /* 0x000000363715723e */ /* 0x000fe400000010ff */
[----:B------:R-:W-:Y:S01]  /*3260*/  F2FP.BF16.F32.PACK_AB R22, R57, R56 ;  /* 0x000000383916723e */ /* 0x000fe200000010ff */
[----:B------:R3:W-:Y:S01]  /*3270*/  STS.128 [R71], R12 ;  /* 0x0000000c47007388 */ /* 0x0007e20000000c00 */
[----:B------:R-:W-:Y:S02]  /*3280*/  F2FP.BF16.F32.PACK_AB R23, R59, R58 ;  /* 0x0000003a3b17723e */ /* 0x000fe400000010ff */
[----:B-1----:R-:W-:Y:S01]  /*3290*/  F2FP.BF16.F32.PACK_AB R4, R100, R99 ;  /* 0x000000636404723e */ /* 0x002fe200000010ff */
[----:B------:R1:W-:Y:S01]  /*32a0*/  STS.128 [R73], R16 ;  /* 0x0000001049007388 */ /* 0x0003e20000000c00 */
[----:B------:R-:W-:-:S02]  /*32b0*/  F2FP.BF16.F32.PACK_AB R5, R102, R101 ;  /* 0x000000656605723e */ /* 0x000fc400000010ff */
[----:B------:R-:W-:Y:S01]  /*32c0*/  F2FP.BF16.F32.PACK_AB R6, R104, R103 ;  /* 0x000000676806723e */ /* 0x000fe200000010ff */
[----:B------:R4:W-:Y:S01]  /*32d0*/  STS.128 [R74], R20 ;  /* 0x000000144a007388 */ /* 0x0009e20000000c00 */
[----:B------:R-:W-:Y:S02]  /*32e0*/  F2FP.BF16.F32.PACK_AB R7, R106, R105 ;  /* 0x000000696a07723e */ /* 0x000fe400000010ff */
[C---:B------:R-:W-:Y:S01]  /*32f0*/  ISETP.GE.U32.AND P2, PT, R86.reuse, 0x6, PT ;  /* 0x000000065600780c */ /* 0x040fe20003f46070 */
[----:B------:R-:W-:Y:S02]  /*3300*/  VIADD R86, R86, 0x2 ;  /* 0x0000000256567836 */ /* 0x000fe40000000000 */
[----:B------:R4:W-:Y:S01]  /*3310*/  STS.128 [R75], R4 ;  /* 0x000000044b007388 */ /* 0x0009e20000000c00 */
[----:B--2---:R-:W-:Y:S02]  /*3320*/  F2FP.BF16.F32.PACK_AB R8, R108, R107 ;  /* 0x0000006b6c08723e */ /* 0x004fe400000010ff */
[----:B------:R-:W-:-:S02]  /*3330*/  F2FP.BF16.F32.PACK_AB R9, R110, R109 ;  /* 0x0000006d6e09723e */ /* 0x000fc400000010ff */
[----:B------:R-:W-:Y:S02]  /*3340*/  F2FP.BF16.F32.PACK_AB R10, R112, R111 ;  /* 0x0000006f700a723e */ /* 0x000fe400000010ff */
[----:B------:R-:W-:Y:S02]  /*3350*/  F2FP.BF16.F32.PACK_AB R11, R114, R113 ;  /* 0x00000071720b723e */ /* 0x000fe400000010ff */
[----:B---3--:R-:W-:Y:S02]  /*3360*/  F2FP.BF16.F32.PACK_AB R12, R116, R115 ;  /* 0x00000073740c723e */ /* 0x008fe400000010ff */
[----:B------:R-:W-:Y:S01]  /*3370*/  F2FP.BF16.F32.PACK_AB R13, R118, R117 ;  /* 0x00000075760d723e */ /* 0x000fe200000010ff */
[----:B------:R4:W-:Y:S01]  /*3380*/  STS.128 [R76], R8 ;  /* 0x000000084c007388 */ /* 0x0009e20000000c00 */
[----:B------:R-:W-:Y:S02]  /*3390*/  F2FP.BF16.F32.PACK_AB R14, R25, R24 ;  /* 0x00000018190e723e */ /* 0x000fe400000010ff */
[----:B------:R-:W-:-:S02]  /*33a0*/  F2FP.BF16.F32.PACK_AB R15, R27, R26 ;  /* 0x0000001a1b0f723e */ /* 0x000fc400000010ff */
[----:B-1----:R-:W-:Y:S02]  /*33b0*/  F2FP.BF16.F32.PACK_AB R16, R29, R28 ;  /* 0x0000001c1d10723e */ /* 0x002fe400000010ff */
[----:B------:R-:W-:Y:S01]  /*33c0*/  F2FP.BF16.F32.PACK_AB R17, R31, R30 ;  /* 0x0000001e1f11723e */ /* 0x000fe200000010ff */
[----:B------:R4:W-:Y:S01]  /*33d0*/  STS.128 [R77], R12 ;  /* 0x0000000c4d007388 */ /* 0x0009e20000000c00 */
[----:B------:R-:W-:Y:S02]  /*33e0*/  F2FP.BF16.F32.PACK_AB R18, R33, R32 ;  /* 0x000000202112723e */ /* 0x000fe400000010ff */
[----:B------:R-:W-:-:S05]  /*33f0*/  F2FP.BF16.F32.PACK_AB R19, R35, R34 ;  /* 0x000000222313723e */ /* 0x000fca00000010ff */
[----:B------:R4:W-:Y:S01]  /*3400*/  STS.128 [R78], R16 ;  /* 0x000000104e007388 */ /* 0x0009e20000000c00 */
[----:B------:R1:W-:Y:S06]  /*3410*/  MEMBAR.ALL.CTA ;  /* 0x0000000000007992 */ /* 0x0003ec0000008000 */
[----:B-1----:R-:W1:Y:S02]  /*3420*/  FENCE.VIEW.ASYNC.S ;  /* 0x00000000000073c6 */ /* 0x002e640000000000 */
[----:B-1----:R-:W-:Y:S06]  /*3430*/  BAR.SYNC.DEFER_BLOCKING 0x2, 0x80 ;  /* 0x0082000000007b1d */ /* 0x002fec0000010000 */
[----:B------:R-:W-:Y:S05]  /*3440*/  BRA.U !UP4, `(.L_x_43) ;  /* 0x000000010c447547 */ /* 0x000fea000b800000 */
[----:B------:R-:W-:Y:S01]  /*3450*/  UIADD3 UR12, UP0, UPT, UR10, 0x240, URZ ;  /* 0x000002400a0c7890 */ /* 0x000fe2000ff1e0ff */
[----:B------:R-:W-:Y:S01]  /*3460*/  PLOP3.LUT P0, PT, PT, PT, PT, 0x80, 0x8 ;  /* 0x000000000008781c */ /* 0x000fe20003f0f070 */
[----:B------:R-:W-:Y:S01]  /*3470*/  IMAD R90, R61, 0x100, R90 ;  /* 0x000001003d5a7824 */ /* 0x000fe200078e025a */
[----:B----4-:R-:W-:Y:S01]  /*3480*/  IADD3 R4, PT, PT, R3, 0x400, RZ ;  /* 0x0000040003047810 */ /* 0x010fe20007ffe0ff */
[----:B------:R-:W-:-:S12]  /*3490*/  UIADD3.X UR13, UPT, UPT, URZ, UR11, URZ, UP0, !UPT ;  /* 0x0000000bff0d7290 */ /* 0x000fd800087fe4ff */
.L_x_44:
[----:B------:R-:W-:Y:S02]  /*34a0*/  PLOP3.LUT P1, PT, P1, P0, PT, 0xf2, 0x2f ;  /* 0x00000000002f781c */ /* 0x000fe40000f21e72 */
[----:B------:R-:W-:-:S08]  /*34b0*/  @P0 R2UR P1, UR6, R63 ;  /* 0x000000003f0602ca */ /* 0x000fd00000020000 */
[----:B------:R-:W-:Y:S02]  /*34c0*/  PLOP3.LUT P1, PT, P1, P0, PT, 0xf2, 0x2f ;  /* 0x00000000002f781c */ /* 0x000fe40000f21e72 */
[----:B------:R-:W-:-:S08]  /*34d0*/  @P0 R2UR.OR P1, UR5, R90 ;  /* 0x000000005a0502ca */ /* 0x000fd00000120000 */
[----:B------:R-:W-:Y:S02]  /*34e0*/  PLOP3.LUT P1, PT, P1, P0, PT, 0xf2, 0x2f ;  /* 0x00000000002f781c */ /* 0x000fe40000f21e72 */
[----:B------:R-:W-:-:S08]  /*34f0*/  @P0 R2UR.OR P1, UR4, R4 ;  /* 0x00000000040402ca */ /* 0x000fd00000120000 */
[----:B------:R-:W-:Y:S02]  /*3500*/  @P0 PLOP3.LUT P0, PT, P1, PT, PT, 0x80, 0x8 ;  /* 0x000000000008081c */ /* 0x000fe40000f0f070 */
[----:B------:R-:W-:-:S03]  /*3510*/  PLOP3.LUT P1, PT, PT, PT, PT, 0x80, 0x8 ;  /* 0x000000000008781c */ /* 0x000fc60003f2f070 */
[----:B------:R1:W-:Y:S08]  /*3520*/  UTMASTG.2D [UR4], [UR12], desc[URZ] ;  /* 0x0000ff040c0073b5 */ /* 0x0003f00008009000 */
[----:B-1----:R-:W-:Y:S05]  /*3530*/  @P0 BRA.U.ANY `(.L_x_44) ;  /* 0xfffffffd00d80947 */ /* 0x002fea000393ffff */
[----:B------:R0:W-:Y:S01]  /*3540*/  UTMACMDFLUSH ;  /* 0x00000000000079b7 */ /* 0x0001e20000000000 */
[----:B------:R-:W-:-:S04]  /*3550*/  DEPBAR.LE SB0, 0x0 ;  /* 0x000080000000791a */ /* 0x000fc80000000000 */
.L_x_43:
[----:B------:R-:W-:Y:S01]  /*3560*/  FMUL R129, R99, -1.4426950216293334961 ;  /* 0xbfb8aa3b63817820 */ /* 0x000fe20000400000 */
[----:B------:R-:W-:Y:S01]  /*3570*/  FMUL R128, R100, -1.4426950216293334961 ;  /* 0xbfb8aa3b64807820 */ /* 0x000fe20000400000 */
[----:B------:R-:W-:Y:S01]  /*3580*/  FMUL R127, R101, -1.4426950216293334961 ;  /* 0xbfb8aa3b657f7820 */ /* 0x000fe20000400000 */
[----:B------:R-:W-:Y:S01]  /*3590*/  FMUL R126, R102, -1.4426950216293334961 ;  /* 0xbfb8aa3b667e7820 */ /* 0x000fe20000400000 */
[----:B------:R-:W-:Y:S01]  /*35a0*/  FMUL R125, R103, -1.4426950216293334961 ;  /* 0xbfb8aa3b677d7820 */ /* 0x000fe20000400000 */
[----:B------:R-:W-:Y:S01]  /*35b0*/  FMUL R124, R104, -1.4426950216293334961 ;  /* 0xbfb8aa3b687c7820 */ /* 0x000fe20000400000 */
[----:B------:R-:W1:Y:S01]  /*35c0*/  MUFU.EX2 R129, R129 ;  /* 0x0000008100817308 */ /* 0x000e620000000800 */
[----:B------:R-:W-:Y:S01]  /*35d0*/  FMUL R123, R105, -1.4426950216293334961 ;  /* 0xbfb8aa3b697b7820 */ /* 0x000fe20000400000 */
[----:B------:R-:W-:Y:S01]  /*35e0*/  FMUL R122, R106, -1.4426950216293334961 ;  /* 0xbfb8aa3b6a7a7820 */ /* 0x000fe20000400000 */
[----:B------:R-:W-:Y:S01]  /*35f0*/  FMUL R121, R107, -1.4426950216293334961 ;  /* 0xbfb8aa3b6b797820 */ /* 0x000fe20000400000 */
[----:B------:R-:W-:Y:S01]  /*3600*/  FMUL R120, R108, -1.4426950216293334961 ;  /* 0xbfb8aa3b6c787820 */ /* 0x000fe20000400000 */
[----:B------:R-:W-:Y:S01]  /*3610*/  FMUL R119, R109, -1.4426950216293334961 ;  /* 0xbfb8aa3b6d777820 */ /* 0x000fe20000400000 */
[----:B------:R-:W-:Y:S01]  /*3620*/  FMUL R90, R110, -1.4426950216293334961 ;  /* 0xbfb8aa3b6e5a7820 */ /* 0x000fe20000400000 */
[----:B----4-:R-:W-:Y:S01]  /*3630*/  FMUL R8, R31, -1.4426950216293334961 ;  /* 0xbfb8aa3b1f087820 */ /* 0x010fe20000400000 */
[----:B------:R-:W2:Y:S01]  /*3640*/  MUFU.EX2 R128, R128 ;  /* 0x0000008000807308 */ /* 0x000ea20000000800 */
[----:B------:R-:W-:Y:S01]  /*3650*/  FMUL R9, R30, -1.4426950216293334961 ;  /* 0xbfb8aa3b1e097820 */ /* 0x000fe20000400000 */
[----:B------:R-:W-:Y:S01]  /*3660*/  FMUL R6, R33, -1.4426950216293334961 ;  /* 0xbfb8aa3b21067820 */ /* 0x000fe20000400000 */
[----:B------:R-:W-:Y:S01]  /*3670*/  FMUL R23, R111, -1.4426950216293334961 ;  /* 0xbfb8aa3b6f177820 */ /* 0x000fe20000400000 */
[----:B------:R-:W-:Y:S01]  /*3680*/  FMUL R22, R112, -1.4426950216293334961 ;  /* 0xbfb8aa3b70167820 */ /* 0x000fe20000400000 */
[----:B------:R-:W-:Y:S01]  /*3690*/  FMUL R21, R113, -1.4426950216293334961 ;  /* 0xbfb8aa3b71157820 */ /* 0x000fe20000400000 */
[----:B------:R-:W-:Y:S01]  /*36a0*/  FMUL R20, R114, -1.4426950216293334961 ;  /* 0xbfb8aa3b72147820 */ /* 0x000fe20000400000 */
[----:B------:R-:W-:Y:S01]  /*36b0*/  FMUL R4, R35, -1.4426950216293334961 ;  /* 0xbfb8aa3b23047820 */ /* 0x000fe20000400000 */
[----:B------:R-:W3:Y:S01]  /*36c0*/  MUFU.EX2 R127, R127 ;  /* 0x0000007f007f7308 */ /* 0x000ee20000000800 */
[----:B------:R-:W-:Y:S01]  /*36d0*/  FMUL R10, R29, -1.4426950216293334961 ;  /* 0xbfb8aa3b1d0a7820 */ /* 0x000fe20000400000 */
[----:B------:R-:W-:Y:S01]  /*36e0*/  FMUL R16, R118, -1.4426950216293334961 ;  /* 0xbfb8aa3b76107820 */ /* 0x000fe20000400000 */
[----:B------:R-:W-:Y:S01]  /*36f0*/  FMUL R12, R27, -1.4426950216293334961 ;  /* 0xbfb8aa3b1b0c7820 */ /* 0x000fe20000400000 */
[----:B------:R-:W-:Y:S01]  /*3700*/  FMUL R19, R115, -1.4426950216293334961 ;  /* 0xbfb8aa3b73137820 */ /* 0x000fe20000400000 */
[----:B------:R-:W-:Y:S01]  /*3710*/  FMUL R18, R116, -1.4426950216293334961 ;  /* 0xbfb8aa3b74127820 */ /* 0x000fe20000400000 */
[----:B------:R-:W-:Y:S01]  /*3720*/  FMUL R11, R28, -1.4426950216293334961 ;  /* 0xbfb8aa3b1c0b7820 */ /* 0x000fe20000400000 */
[----:B------:R-:W-:Y:S01]  /*3730*/  FMUL R17, R117, -1.4426950216293334961 ;  /* 0xbfb8aa3b75117820 */ /* 0x000fe20000400000 */
[----:B------:R-:W4:Y:S01]  /*3740*/  MUFU.EX2 R126, R126 ;  /* 0x0000007e007e7308 */ /* 0x000f220000000800 */
[----:B-1----:R-:W-:Y:S01]  /*3750*/  FADD R130, R129, 1 ;  /* 0x3f80000081827421 */ /* 0x002fe20000000000 */
[----:B------:R-:W-:Y:S01]  /*3760*/  FMUL R7, R32, -1.4426950216293334961 ;  /* 0xbfb8aa3b20077820 */ /* 0x000fe20000400000 */
[----:B--2---:R-:W-:Y:S01]  /*3770*/  FADD R129, R128, 1 ;  /* 0x3f80000080817421 */ /* 0x004fe20000000000 */
[----:B------:R-:W-:Y:S01]  /*3780*/  FMUL R14, R25, -1.4426950216293334961 ;  /* 0xbfb8aa3b190e7820 */ /* 0x000fe20000400000 */
[----:B------:R-:W-:Y:S01]  /*3790*/  FMUL R13, R26, -1.4426950216293334961 ;  /* 0xbfb8aa3b1a0d7820 */ /* 0x000fe20000400000 */
[----:B------:R-:W-:Y:S01]  /*37a0*/  FMUL R5, R34, -1.4426950216293334961 ;  /* 0xbfb8aa3b22057820 */ /* 0x000fe20000400000 */
[----:B------:R-:W-:Y:S01]  /*37b0*/  FMUL R15, R24, -1.4426950216293334961 ;  /* 0xbfb8aa3b180f7820 */ /* 0x000fe20000400000 */
[----:B------:R-:W1:Y:S01]  /*37c0*/  MUFU.EX2 R125, R125 ;  /* 0x0000007d007d7308 */ /* 0x000e620000000800 */
[----:B---3--:R-:W-:Y:S01]  /*37d0*/  FADD R128, R127, 1 ;  /* 0x3f8000007f807421 */ /* 0x008fe20000000000 */
[----:B------:R-:W-:Y:S06]  /*37e0*/  BAR.SYNC.DEFER_BLOCKING 0x2, 0x80 ;  /* 0x0082000000007b1d */ /* 0x000fec0000010000 */
[----:B------:R-:W2:Y:S01]  /*37f0*/  MUFU.EX2 R124, R124 ;  /* 0x0000007c007c7308 */ /* 0x000ea20000000800 */
[----:B----4-:R-:W-:-:S07]  /*3800*/  FADD R127, R126, 1 ;  /* 0x3f8000007e7f7421 */ /* 0x010fce0000000000 */
[----:B------:R-:W3:Y:S01]  /*3810*/  MUFU.EX2 R123, R123 ;  /* 0x0000007b007b7308 */ /* 0x000ee20000000800 */
[----:B-1----:R-:W-:-:S07]  /*3820*/  FADD R126, R125, 1 ;  /* 0x3f8000007d7e7421 */ /* 0x002fce0000000000 */
[----:B------:R-:W1:Y:S01]  /*3830*/  MUFU.EX2 R122, R122 ;  /* 0x0000007a007a7308 */ /* 0x000e620000000800 */
[----:B--2---:R-:W-:-:S07]  /*3840*/  FADD R125, R124, 1 ;  /* 0x3f8000007c7d7421 */ /* 0x004fce0000000000 */
[----:B------:R-:W2:Y:S01]  /*3850*/  MUFU.EX2 R121, R121 ;  /* 0x0000007900797308 */ /* 0x000ea20000000800 */
[----:B---3--:R-:W-:-:S07]  /*3860*/  FADD R124, R123, 1 ;  /* 0x3f8000007b7c7421 */ /* 0x008fce0000000000 */
        /* <DEDUP_REMOVED lines=46> */
[----:B------:R-:W2:Y:S01]  /*3b50*/  MUFU.RCP R120, R120 ;  /* 0x0000007800787308 */ /* 0x000ea20000001000 */
[----:B---3--:R-:W-:-:S07]  /*3b60*/  FADD R5, R5, 1 ;  /* 0x3f80000005057421 */ /* 0x008fce0000000000 */
[----:B------:R-:W3:Y:S01]  /*3b70*/  MUFU.RCP R119, R119 ;  /* 0x0000007700777308 */ /* 0x000ee20000001000 */
[----:B-1----:R-:W-:-:S07]  /*3b80*/  FADD R15, R15, 1 ;  /* 0x3f8000000f0f7421 */ /* 0x002fce0000000000 */
[----:B------:R-:W1:Y:S01]  /*3b90*/  MUFU.RCP R8, R8 ;  /* 0x0000000800087308 */ /* 0x000e620000001000 */
[----:B--2---:R-:W-:-:S04]  /*3ba0*/  FMUL R109, R109, R120 ;  /* 0x000000786d6d7220 */ /* 0x004fc80000400000 */
[----:B------:R-:W-:-:S03]  /*3bb0*/  FMUL R109, R38, R109 ;  /* 0x0000006d266d7220 */ /* 0x000fc60000400000 */
[----:B------:R-:W2:Y:S01]  /*3bc0*/  MUFU.RCP R9, R9 ;  /* 0x0000000900097308 */ /* 0x000ea20000001000 */
[----:B---3--:R-:W-:Y:S01]  /*3bd0*/  FMUL R110, R110, R119 ;  /* 0x000000776e6e7220 */ /* 0x008fe20000400000 */
[----:B------:R-:W-:-:S03]  /*3be0*/  FMUL R109, R60, R109 ;  /* 0x0000006d3c6d7220 */ /* 0x000fc60000400000 */
[----:B------:R-:W-:-:S03]  /*3bf0*/  FMUL R39, R39, R110 ;  /* 0x0000006e27277220 */ /* 0x000fc60000400000 */
[----:B------:R-:W3:Y:S01]  /*3c00*/  MUFU.RCP R6, R6 ;  /* 0x0000000600067308 */ /* 0x000ee20000001000 */
[----:B-1----:R-:W-:-:S04]  /*3c10*/  FMUL R8, R31, R8 ;  /* 0x000000081f087220 */ /* 0x002fc80000400000 */
[----:B------:R-:W-:-:S03]  /*3c20*/  FMUL R55, R55, R8 ;  /* 0x0000000837377220 */ /* 0x000fc60000400000 */
[----:B------:R-:W1:Y:S01]  /*3c30*/  MUFU.RCP R128, R128 ;  /* 0x0000008000807308 */ /* 0x000e620000001000 */
[----:B--2---:R-:W-:Y:S01]  /*3c40*/  FMUL R9, R30, R9 ;  /* 0x000000091e097220 */ /* 0x004fe20000400000 */
[----:B------:R-:W-:-:S03]  /*3c50*/  FMUL R55, R60, R55 ;  /* 0x000000373c377220 */ /* 0x000fc60000400000 */
[----:B------:R-:W-:-:S03]  /*3c60*/  FMUL R9, R54, R9 ;  /* 0x0000000936097220 */ /* 0x000fc60000400000 */
[----:B------:R-:W2:Y:S01]  /*3c70*/  MUFU.RCP R127, R127 ;  /* 0x0000007f007f7308 */ /* 0x000ea20000001000 */
[----:B---3--:R-:W-:Y:S01]  /*3c80*/  FMUL R6, R33, R6 ;  /* 0x0000000621067220 */ /* 0x008fe20000400000 */
[----:B------:R-:W-:-:S03]  /*3c90*/  FMUL R8, R60, R9 ;  /* 0x000000093c087220 */ /* 0x000fc60000400000 */
[----:B------:R-:W-:Y:S01]  /*3ca0*/  FMUL R57, R57, R6 ;  /* 0x0000000639397220 */ /* 0x000fe20000400000 */
[C---:B------:R-:W-:Y:S02]  /*3cb0*/  FMUL R6, R60.reuse, R39 ;  /* 0x000000273c067220 */ /* 0x040fe40000400000 */
[----:B------:R-:W3:Y:S01]  /*3cc0*/  MUFU.RCP R22, R22 ;  /* 0x0000001600167308 */ /* 0x000ee20000001000 */
[----:B-1----:R-:W-:Y:S01]  /*3cd0*/  FMUL R128, R101, R128 ;  /* 0x0000008065807220 */ /* 0x002fe20000400000 */
[----:B------:R-:W-:-:S03]  /*3ce0*/  FMUL R57, R60, R57 ;  /* 0x000000393c397220 */ /* 0x000fc60000400000 */
        /* <DEDUP_REMOVED lines=8> */
[----:B------:R-:W-:-:S03]  /*3d70*/  FMUL R113, R42, R113 ;  /* 0x000000712a717220 */ /* 0x000fc60000400000 */
[----:B------:R-:W3:Y:S01]  /*3d80*/  MUFU.RCP R4, R4 ;  /* 0x0000000400047308 */ /* 0x000ee20000001000 */
[----:B-1----:R-:W-:Y:S01]  /*3d90*/  FMUL R114, R114, R21 ;  /* 0x0000001572727220 */ /* 0x002fe20000400000 */
[----:B------:R-:W-:-:S03]  /*3da0*/  FMUL R113, R60, R113 ;  /* 0x000000713c717220 */ /* 0x000fc60000400000 */
[----:B------:R-:W-:-:S03]  /*3db0*/  FMUL R43, R43, R114 ;  /* 0x000000722b2b7220 */ /* 0x000fc60000400000 */
[----:B------:R-:W1:Y:S01]  /*3dc0*/  MUFU.RCP R130, R130 ;  /* 0x0000008200827308 */ /* 0x000e620000001000 */
[----:B--2---:R-:W-:-:S04]  /*3dd0*/  FMUL R118, R118, R17 ;  /* 0x0000001176767220 */ /* 0x004fc80000400000 */
[----:B------:R-:W-:-:S03]  /*3de0*/  FMUL R47, R47, R118 ;  /* 0x000000762f2f7220 */ /* 0x000fc60000400000 */
[----:B------:R-:W2:Y:S01]  /*3df0*/  MUFU.RCP R129, R129 ;  /* 0x0000008100817308 */ /* 0x000ea20000001000 */
[----:B---3--:R-:W-:Y:S01]  /*3e00*/  FMUL R4, R35, R4 ;  /* 0x0000000423047220 */ /* 0x008fe20000400000 */
[----:B------:R-:W-:-:S03]  /*3e10*/  FMUL R47, R60, R47 ;  /* 0x0000002f3c2f7220 */ /* 0x000fc60000400000 */
[----:B------:R-:W-:Y:S01]  /*3e20*/  FMUL R59, R59, R4 ;  /* 0x000000043b3b7220 */ /* 0x000fe20000400000 */
[----:B------:R-:W-:Y:S02]  /*3e30*/  FMNMX.NAN R4, |R6|, |R55|, !PT ;  /* 0x4000003706047209 */ /* 0x000fe40007820200 */
        /* <DEDUP_REMOVED lines=9> */
[----:B---3--:R-:W-:-:S04]  /*3ed0*/  FMUL R10, R29, R10 ;  /* 0x0000000a1d0a7220 */ /* 0x008fc80000400000 */
[----:B------:R-:W-:Y:S01]  /*3ee0*/  FMUL R53, R53, R10 ;  /* 0x0000000a35357220 */ /* 0x000fe20000400000 */
[----:B------:R-:W-:Y:S02]  /*3ef0*/  F2FP.SATFINITE.E4M3.F32.PACK_AB_MERGE_C R10, R6, R109, RZ ;  /* 0x0000006d060a723e */ /* 0x000fe400048070ff */
[----:B------:R-:W3:Y:S01]  /*3f00*/  MUFU.RCP R123, R123 ;  /* 0x0000007b007b7308 */ /* 0x000ee20000001000 */
[----:B-1----:R-:W-:Y:S01]  /*3f10*/  FMUL R12, R27, R12 ;  /* 0x0000000c1b0c7220 */ /* 0x002fe20000400000 */
[----:B------:R-:W-:Y:S01]  /*3f20*/  F2FP.SATFINITE.E4M3.F32.PACK_AB_MERGE_C R6, R55, R8, RZ ;  /* 0x000000083706723e */ /* 0x000fe200048070ff */
[C---:B------:R-:W-:Y:S02]  /*3f30*/  FMUL R53, R60.reuse, R53 ;  /* 0x000000353c357220 */ /* 0x040fe40000400000 */
[----:B------:R-:W-:Y:S01]  /*3f40*/  FMUL R51, R51, R12 ;  /* 0x0000000c33337220 */ /* 0x000fe20000400000 */
[----:B------:R-:W-:Y:S01]  /*3f50*/  FMNMX.NAN R12, |R109|, |R8|, !PT ;  /* 0x400000086d0c7209 */ /* 0x000fe20007820200 */
[----:B------:R-:W-:Y:S01]  /*3f60*/  FMUL R8, R60, R43 ;  /* 0x0000002b3c087220 */ /* 0x000fe20000400000 */
[----:B------:R-:W1:Y:S01]  /*3f70*/  MUFU.RCP R90, R90 ;  /* 0x0000005a005a7308 */ /* 0x000e620000001000 */
[----:B--2---:R-:W-:-:S03]  /*3f80*/  FMUL R11, R28, R11 ;  /* 0x0000000b1c0b7220 */ /* 0x004fc60000400000 */
[----:B------:R-:W-:Y:S01]  /*3f90*/  FMNMX.NAN R9, |R8|, |R59|, !PT ;  /* 0x4000003b08097209 */ /* 0x000fe20007820200 */
[----:B------:R-:W-:-:S03]  /*3fa0*/  FMUL R11, R52, R11 ;  /* 0x0000000b340b7220 */ /* 0x000fc60000400000 */
[----:B------:R-:W2:Y:S01]  /*3fb0*/  MUFU.RCP R7, R7 ;  /* 0x0000000700077308 */ /* 0x000ea20000001000 */
[----:B---3--:R-:W-:Y:S01]  /*3fc0*/  FMUL R123, R106, R123 ;  /* 0x0000007b6a7b7220 */ /* 0x008fe20000400000 */
[----:B------:R-:W-:Y:S01]  /*3fd0*/  FMUL R16, R60, R11 ;  /* 0x0000000b3c107220 */ /* 0x000fe20000400000 */
[----:B------:R-:W-:Y:S02]  /*3fe0*/  F2FP.SATFINITE.E4M3.F32.PACK_AB_MERGE_C R11, R8, R113, RZ ;  /* 0x00000071080b723e */ /* 0x000fe400048070ff */
[----:B------:R-:W-:-:S03]  /*3ff0*/  FMUL R123, R98, R123 ;  /* 0x0000007b627b7220 */ /* 0x000fc60000400000 */
        /* <DEDUP_REMOVED lines=18> */
[----:B------:R-:W-:Y:S02]  /*4120*/  FMUL R115, R44, R115 ;  /* 0x000000732c737220 */ /* 0x000fe40000400000 */
[----:B------:R-:W-:Y:S01]  /*4130*/  F2FP.SATFINITE.E4M3.F32.PACK_AB_MERGE_C R8, R20, R91, RZ ;  /* 0x0000005b1408723e */ /* 0x000fe200048070ff */
        /* <DEDUP_REMOVED lines=9> */
[----:B--2---:R-:W-:Y:S01]  /*41d0*/  FMUL R14, R25, R14 ;  /* 0x0000000e190e7220 */ /* 0x004fe20000400000 */
[C---:B------:R-:W-:Y:S02]  /*41e0*/  F2FP.SATFINITE.E4M3.F32.PACK_AB_MERGE_C R25, R22.reuse, R93, RZ ;  /* 0x0000005d1619723e */ /* 0x040fe400048070ff */
[----:B------:R-:W-:Y:S01]  /*41f0*/  FMNMX3.NAN R22, |R22|, |R47|, R4, !PT ;  /* 0x4000002f16167276 */ /* 0x000fe20007820204 */
[C---:B------:R-:W-:Y:S01]  /*4200*/  FMUL R4, R60.reuse, R51 ;  /* 0x000000333c047220 */ /* 0x040fe20000400000 */
[----:B------:R-:W-:Y:S01]  /*4210*/  FMUL R49, R49, R14 ;  /* 0x0000000e31317220 */ /* 0x000fe20000400000 */
[----:B------:R-:W-:Y:S01]  /*4220*/  FMUL R14, R60, R37 ;  /* 0x000000253c0e7220 */ /* 0x000fe20000400000 */
[----:B------:R-:W2:Y:S01]  /*4230*/  MUFU.RCP R13, R13 ;  /* 0x0000000d000d7308 */ /* 0x000ea20000001000 */
[----:B---3--:R-:W-:Y:S01]  /*4240*/  FMUL R126, R103, R126 ;  /* 0x0000007e677e7220 */ /* 0x008fe20000400000 */
[----:B------:R-:W-:Y:S01]  /*4250*/  PRMT R8, R8, 0x5410, R25 ;  /* 0x0000541008087816 */ /* 0x000fe20000000019 */
[----:B------:R-:W-:Y:S01]  /*4260*/  FMUL R32, R60, R49 ;  /* 0x000000313c207220 */ /* 0x000fe20000400000 */
[C---:B------:R-:W-:Y:S01]  /*4270*/  FMNMX3.NAN R25, |R30|.reuse, |R4|, R9, !PT ;  /* 0x400000041e197276 */ /* 0x040fe20007820209 */
[----:B------:R-:W-:Y:S01]  /*4280*/  FMUL R95, R95, R126 ;  /* 0x0000007e5f5f7220 */ /* 0x000fe20000400000 */
[----:B------:R-:W-:-:S02]  /*4290*/  F2FP.SATFINITE.E4M3.F32.PACK_AB_MERGE_C R9, R30, R97, RZ ;  /* 0x000000611e09723e */ /* 0x000fc400048070ff */
[----:B------:R-:W3:Y:S01]  /*42a0*/  MUFU.RCP R5, R5 ;  /* 0x0000000500057308 */ /* 0x000ee20000001000 */
[----:B-1----:R-:W-:Y:S01]  /*42b0*/  FMUL R125, R104, R125 ;  /* 0x0000007d687d7220 */ /* 0x002fe20000400000 */
[----:B------:R-:W-:Y:S02]  /*42c0*/  FMNMX.NAN R17, |R14|, |R53|, !PT ;  /* 0x400000350e117209 */ /* 0x000fe40007820200 */
[----:B------:R-:W-:Y:S01]  /*42d0*/  FMNMX.NAN R22, R25, R22, !PT ;  /* 0x0000001619167209 */ /* 0x000fe20007820000 */
[----:B------:R-:W-:-:S03]  /*42e0*/  FMUL R125, R96, R125 ;  /* 0x0000007d607d7220 */ /* 0x000fc60000400000 */
[----:B------:R-:W1:Y:S01]  /*42f0*/  MUFU.RCP R19, R19 ;  /* 0x0000001300137308 */ /* 0x000e620000001000 */
[----:B--2---:R-:W-:Y:S01]  /*4300*/  FMUL R13, R26, R13 ;  /* 0x0000000d1a0d7220 */ /* 0x004fe20000400000 */
[C---:B------:R-:W-:Y:S01]  /*4310*/  FMUL R26, R60.reuse, R41 ;  /* 0x000000293c1a7220 */ /* 0x040fe20000400000 */
[----:B------:R-:W-:Y:S02]  /*4320*/  FMUL R125, R60, R125 ;  /* 0x0000007d3c7d7220 */ /* 0x000fe40000400000 */
[----:B------:R-:W-:Y:S02]  /*4330*/  FMUL R13, R50, R13 ;  /* 0x0000000d320d7220 */ /* 0x000fe40000400000 */
[----:B------:R-:W-:Y:S01]  /*4340*/  FMNMX.NAN R23, |R26|, |R57|, !PT ;  /* 0x400000391a177209 */ /* 0x000fe20007820200 */
[----:B------:R-:W2:Y:S01]  /*4350*/  MUFU.RCP R18, R18 ;  /* 0x0000001200127308 */ /* 0x000ea20000001000 */
[----:B---3--:R-:W-:Y:S01]  /*4360*/  FMUL R5, R34, R5 ;  /* 0x0000000522057220 */ /* 0x008fe20000400000 */
[----:B------:R-:W-:Y:S01]  /*4370*/  FMUL R13, R60, R13 ;  /* 0x0000000d3c0d7220 */ /* 0x000fe20000400000 */
[----:B------:R-:W-:-:S02]  /*4380*/  F2FP.SATFINITE.E4M3.F32.PACK_AB_MERGE_C R26, R26, R111, RZ ;  /* 0x0000006f1a1a723e */ /* 0x000fc400048070ff */
[----:B------:R-:W-:Y:S01]  /*4390*/  FMUL R5, R58, R5 ;  /* 0x000000053a057220 */ /* 0x000fe20000400000 */
[----:B------:R-:W-:Y:S02]  /*43a0*/  FMNMX3.NAN R23, |R125|, |R32|, R23, !PT ;  /* 0x400000207d177276 */ /* 0x000fe40007820217 */
[----:B------:R-:W3:Y:S01]  /*43b0*/  MUFU.RCP R15, R15 ;  /* 0x0000000f000f7308 */ /* 0x000ee20000001000 */
[----:B-1----:R-:W-:Y:S01]  /*43c0*/  FMUL R116, R116, R19 ;  /* 0x0000001374747220 */ /* 0x002fe20000400000 */
[----:B------:R-:W-:Y:S02]  /*43d0*/  F2FP.SATFINITE.E4M3.F32.PACK_AB_MERGE_C R19, R53, R16, RZ ;  /* 0x000000103513723e */ /* 0x000fe400048070ff */
[----:B------:R-:W-:Y:S01]  /*43e0*/  F2FP.SATFINITE.E4M3.F32.PACK_AB_MERGE_C R27, R4, R13, RZ ;  /* 0x0000000d041b723e */ /* 0x000fe200048070ff */
[----:B------:R-:W-:Y:S01]  /*43f0*/  FMUL R45, R45, R116 ;  /* 0x000000742d2d7220 */ /* 0x000fe20000400000 */
[----:B------:R-:W-:Y:S02]  /*4400*/  PRMT R11, R26, 0x5410, R11 ;  /* 0x000054101a0b7816 */ /* 0x000fe4000000000b */
[----:B------:R-:W-:Y:S01]  /*4410*/  PRMT R6, R19, 0x5410, R6 ;  /* 0x0000541013067816 */ /* 0x000fe20000000006 */
[----:B--2---:R-:W-:Y:S01]  /*4420*/  FMUL R117, R117, R18 ;  /* 0x0000001275757220 */ /* 0x004fe20000400000 */
[C---:B------:R-:W-:Y:S01]  /*4430*/  FMUL R18, R60.reuse, R5 ;  /* 0x000000053c127220 */ /* 0x040fe20000400000 */
[----:B------:R-:W-:Y:S01]  /*4440*/  FMUL R30, R60, R45 ;  /* 0x0000002d3c1e7220 */ /* 0x000fe20000400000 */
[----:B------:R-:W-:Y:S01]  /*4450*/  F2FP.SATFINITE.E4M3.F32.PACK_AB_MERGE_C R5, R14, R107, RZ ;  /* 0x0000006b0e05723e */ /* 0x000fe200048070ff */
[----:B------:R-:W-:Y:S01]  /*4460*/  FMUL R117, R46, R117 ;  /* 0x000000752e757220 */ /* 0x000fe20000400000 */
[----:B------:R-:W-:-:S02]  /*4470*/  FMNMX.NAN R14, |R107|, |R16|, !PT ;  /* 0x400000106b0e7209 */ /* 0x000fc40007820200 */
[-C--:B------:R-:W-:Y:S01]  /*4480*/  FMNMX.NAN R16, |R113|, |R18|.reuse, !PT ;  /* 0x4000001271107209 */ /* 0x080fe20007820200 */
[----:B---3--:R-:W-:Y:S01]  /*4490*/  FMUL R15, R24, R15 ;  /* 0x0000000f180f7220 */ /* 0x008fe20000400000 */
[C---:B------:R-:W-:Y:S01]  /*44a0*/  FMUL R24, R60.reuse, R7 ;  /* 0x000000073c187220 */ /* 0x040fe20000400000 */
[----:B------:R-:W-:Y:S01]  /*44b0*/  FMUL R28, R60, R117 ;  /* 0x000000753c1c7220 */ /* 0x000fe20000400000 */
[----:B------:R-:W-:Y:S01]  /*44c0*/  F2FP.SATFINITE.E4M3.F32.PACK_AB_MERGE_C R18, R59, R18, RZ ;  /* 0x000000123b12723e */ /* 0x000fe200048070ff */
[----:B------:R-:W-:Y:S01]  /*44d0*/  FMUL R15, R48, R15 ;  /* 0x0000000f300f7220 */ /* 0x000fe20000400000 */
[----:B------:R-:W-:Y:S02]  /*44e0*/  F2FP.SATFINITE.E4M3.F32.PACK_AB_MERGE_C R4, R30, R115, RZ ;  /* 0x000000731e04723e */ /* 0x000fe400048070ff */
[-C--:B------:R-:W-:Y:S01]  /*44f0*/  FMNMX.NAN R21, |R111|, |R24|.reuse, !PT ;  /* 0x400000186f157209 */ /* 0x080fe20007820200 */
[C---:B------:R-:W-:Y:S01]  /*4500*/  FMUL R15, R60.reuse, R15 ;  /* 0x0000000f3c0f7220 */ /* 0x040fe20000400000 */
[----:B------:R-:W-:Y:S01]  /*4510*/  F2FP.SATFINITE.E4M3.F32.PACK_AB_MERGE_C R7, R57, R24, RZ ;  /* 0x000000183907723e */ /* 0x000fe200048070ff */
[----:B------:R-:W-:Y:S01]  /*4520*/  FMUL R24, R60, R95 ;  /* 0x0000005f3c187220 */ /* 0x000fe20000400000 */
[----:B------:R-:W-:-:S02]  /*4530*/  F2FP.SATFINITE.E4M3.F32.PACK_AB_MERGE_C R47, R47, R28, RZ ;  /* 0x0000001c2f2f723e */ /* 0x000fc400048070ff */
[----:B------:R-:W-:Y:S02]  /*4540*/  F2FP.SATFINITE.E4M3.F32.PACK_AB_MERGE_C R32, R32, R15, RZ ;  /* 0x0000000f2020723e */ /* 0x000fe400048070ff */
[----:B------:R-:W-:Y:S02]  /*4550*/  F2FP.SATFINITE.E4M3.F32.PACK_AB_MERGE_C R34, R125, R24, RZ ;  /* 0x000000187d22723e */ /* 0x000fe400048070ff */
[----:B------:R-:W-:Y:S02]  /*4560*/  PRMT R10, R5, 0x5410, R10 ;  /* 0x00005410050a7816 */ /* 0x000fe4000000000a */
[----:B------:R-:W-:Y:S02]  /*4570*/  PRMT R9, R34, 0x5410, R9 ;  /* 0x0000541022097816 */ /* 0x000fe40000000009 */
[----:B------:R-:W-:Y:S02]  /*4580*/  PRMT R4, R4, 0x5410, R47 ;  /* 0x0000541004047816 */ /* 0x000fe4000000002f */
[----:B------:R-:W-:Y:S01]  /*4590*/  PRMT R5, R32, 0x5410, R27 ;  /* 0x0000541020057816 */ /* 0x000fe2000000001b */
[----:B------:R1:W-:Y:S01]  /*45a0*/  STS.128 [R79], R8 ;  /* 0x000000084f007388 */ /* 0x0003e20000000c00 */
[----:B------:R-:W-:-:S02]  /*45b0*/  PRMT R7, R7, 0x5410, R18 ;  /* 0x0000541007077816 */ /* 0x000fc40000000012 */
[----:B------:R-:W-:Y:S02]  /*45c0*/  FMNMX3.NAN R16, |R97|, |R13|, R16, !PT ;  /* 0x4000000d61107276 */ /* 0x000fe40007820210 */
[----:B------:R-:W-:Y:S01]  /*45d0*/  FMNMX3.NAN R93, |R93|, |R28|, R12, !PT ;  /* 0x4000001c5d5d7276 */ /* 0x000fe2000782020c */
[----:B------:R1:W-:Y:S01]  /*45e0*/  STS.128 [R80], R4 ;  /* 0x0000000450007388 */ /* 0x0003e20000000c00 */
[----:B------:R-:W-:Y:S02]  /*45f0*/  FMNMX3.NAN R20, |R20|, |R30|, R17, !PT ;  /* 0x4000001e14147276 */ /* 0x000fe40007820211 */
[----:B------:R-:W-:Y:S01]  /*4600*/  FMNMX3.NAN R21, |R24|, |R15|, R21, !PT ;  /* 0x4000000f18157276 */ /* 0x000fe20007820215 */
[----:B------:R2:W-:Y:S06]  /*4610*/  MEMBAR.ALL.CTA ;  /* 0x0000000000007992 */ /* 0x0005ec0000008000 */
[----:B--2---:R-:W2:Y:S01]  /*4620*/  FENCE.VIEW.ASYNC.S ;  /* 0x00000000000073c6 */ /* 0x004ea20000000000 */
[----:B------:R-:W-:-:S02]  /*4630*/  FMNMX3.NAN R14, |R91|, |R115|, R14, !PT ;  /* 0x400000735b0e7276 */ /* 0x000fc4000782020e */
[----:B------:R-:W-:Y:S02]  /*4640*/  FMNMX.NAN R16, R16, R93, !PT ;  /* 0x0000005d10107209 */ /* 0x000fe40007820000 */
[----:B------:R-:W-:Y:S02]  /*4650*/  FMNMX3.NAN R20, R20, R23, R22, !PT ;  /* 0x0000001714147276 */ /* 0x000fe40007820016 */
[----:B------:R-:W-:-:S04]  /*4660*/  FMNMX3.NAN R21, R14, R21, R16, !PT ;  /* 0x000000150e157276 */ /* 0x000fc80007820010 */
[----:B------:R-:W-:-:S04]  /*4670*/  FMNMX3.NAN R20, R21, R20, RZ, !PT ;  /* 0x0000001415147276 */ /* 0x000fc800078200ff */
[----:B------:R-:W-:Y:S01]  /*4680*/  FMNMX R89, R20, R89, !PT ;  /* 0x0000005914597209 */ /* 0x000fe20007800000 */
[----:B--2---:R-:W-:Y:S06]  /*4690*/  BAR.SYNC.DEFER_BLOCKING 0x2, 0x80 ;  /* 0x0082000000007b1d */ /* 0x004fec0000010000 */
[----:B-1----:R-:W-:Y:S05]  /*46a0*/  BRA.U !UP4, `(.L_x_45) ;  /* 0x000000010c447547 */ /* 0x002fea000b800000 */
[----:B------:R-:W-:Y:S01]  /*46b0*/  IMAD R62, R61, 0x4, R62 ;  /* 0x000000043d3e7824 */ /* 0x000fe200078e023e */
[----:B------:R-:W-:Y:S01]  /*46c0*/  UIADD3 UR12, UP0, UPT, UR10, 0x2c0, URZ ;  /* 0x000002c00a0c7890 */ /* 0x000fe2000ff1e0ff */
[----:B------:R-:W-:Y:S02]  /*46d0*/  PLOP3.LUT P0, PT, PT, PT, PT, 0x80, 0x8 ;  /* 0x000000000008781c */ /* 0x000fe40003f0f070 */
[----:B------:R-:W-:Y:S01]  /*46e0*/  IADD3 R4, PT, PT, R3, 0x4400, RZ ;  /* 0x0000440003047810 */ /* 0x000fe20007ffe0ff */
[----:B------:R-:W-:Y:S01]  /*46f0*/  IMAD.SHL.U32 R62, R62, 0x20, RZ ;  /* 0x000000203e3e7824 */ /* 0x000fe200078e00ff */
[----:B------:R-:W-:-:S12]  /*4700*/  UIADD3.X UR13, UPT, UPT, URZ, UR11, URZ, UP0, !UPT ;  /* 0x0000000bff0d7290 */ /* 0x000fd800087fe4ff */
.L_x_46:
        /* <DEDUP_REMOVED lines=10> */
[----:B------:R0:W-:Y:S02]  /*47b0*/  UTMACMDFLUSH ;  /* 0x00000000000079b7 */ /* 0x0001e40000000000 */
.L_x_45:
[----:B------:R-:W-:Y:S01]  /*47c0*/  BAR.SYNC.DEFER_BLOCKING 0x2, 0x80 ;  /* 0x0082000000007b1d */ /* 0x000fe20000010000 */
[----:B------:R-:W-:Y:S02]  /*47d0*/  IADD3 R87, PT, PT, R87, 0x1, RZ ;  /* 0x0000000157577810 */ /* 0x000fe40007ffe0ff */
[----:B------:R-:W-:-:S03]  /*47e0*/  IADD3 R88, PT, PT, R88, -0x1, RZ ;  /* 0xffffffff58587810 */ /* 0x000fc60007ffe0ff */
[----:B------:R-:W-:Y:S05]  /*47f0*/  @!P2 BRA `(.L_x_47) ;  /* 0xffffffe40010a947 */ /* 0x000fea000383ffff */
[-C--:B------:R-:W-:Y:S01]  /*4800*/  LEA R5, R70, R3.reuse, 0x3 ;  /* 0x0000000346057211 */ /* 0x080fe200078e18ff */
[----:B------:R-:W-:Y:S01]  /*4810*/  BSSY B0, `(.L_x_48) ;  /* 0x0000005000007945 */ /* 0x000fe20003800000 */
[----:B------:R-:W-:Y:S02]  /*4820*/  SHF.L.U32 R6, R68, 0x1f, RZ ;  /* 0x0000001f44067819 */ /* 0x000fe400000006ff */
[----:B------:R-:W-:Y:S02]  /*4830*/  LEA R63, R70, R3, 0x4 ;  /* 0x00000003463f7211 */ /* 0x000fe400078e20ff */
[----:B------:R-:W1:Y:S02]  /*4840*/  SYNCS.PHASECHK.TRANS64.TRYWAIT P0, [R5+URZ+0x50], R6 ;  /* 0x00005006050075a7 */ /* 0x000e6400080011ff */
[----:B-1----:R-:W-:Y:S05]  /*4850*/  @!P0 BRA `(.L_x_49) ;  /* 0x0000000800bc8947 */ /* 0x002fea0003800000 */
.L_x_81:
[----:B------:R-:W-:Y:S05]  /*4860*/  BSYNC B0 ;  /* 0x0000000000007941 */ /* 0x000fea0003800000 */
.L_x_48:
[----:B------:R-:W2:Y:S01]  /*4870*/  LDS.128 R60, [R63+0x38410] ;  /* 0x038410003f3c7984 */ /* 0x000ea20000000c00 */
[----:B------:R-:W-:Y:S01]  /*4880*/  CREDUX.MAXABS.F32.NAN UR4, R89 ;  /* 0x00000000590472cc */ /* 0x000fe20000006400 */
[----:B------:R-:W-:Y:S01]  /*4890*/  BSSY.RECONVERGENT B0, `(.L_x_50) ;  /* 0x0000013000007945 */ /* 0x000fe20003800200 */
[----:B------:R-:W-:Y:S01]  /*48a0*/  ISETP.NE.AND P0, PT, R64, RZ, PT ;  /* 0x000000ff4000720c */ /* 0x000fe20003f05270 */
[----:B------:R3:W-:Y:S06]  /*48b0*/  MEMBAR.ALL.CTA ;  /* 0x0000000000007992 */ /* 0x0007ec0000008000 */
[----:B---3--:R-:W3:Y:S01]  /*48c0*/  FENCE.VIEW.ASYNC.S ;  /* 0x00000000000073c6 */ /* 0x008ee20000000000 */
[----:B------:R-:W-:-:S03]  /*48d0*/  VIADD R70, R70, 0x1 ;  /* 0x0000000146467836 */ /* 0x000fc60000000000 */
[----:B------:R-:W-:Y:S01]  /*48e0*/  IMAD.U32 R4, RZ, RZ, UR4 ;  /* 0x00000004ff047e24 */ /* 0x000fe2000f8e00ff */
[----:B---3--:R3:W-:Y:S04]  /*48f0*/  SYNCS.ARRIVE.TRANS64.ART0 RZ, [R5+URZ+0x60], R0 ;  /* 0x0000600005ff79a7 */ /* 0x0087e800085000ff */
[----:B------:R3:W-:Y:S01]  /*4900*/  @!P0 STS [R81+0x38400], R4 ;  /* 0x0384000451008388 */ /* 0x0007e20000000800 */
[----:B------:R-:W-:Y:S01]  /*4910*/  BAR.SYNC.DEFER_BLOCKING 0x2, 0x80 ;  /* 0x0082000000007b1d */ /* 0x000fe20000010000 */
[----:B------:R-:W-:-:S13]  /*4920*/  LOP3.LUT P0, RZ, R83, R64, RZ, 0xfc, !PT ;  /* 0x0000004053ff7212 */ /* 0x000fda000780fcff */
[----:B------:R-:W-:Y:S05]  /*4930*/  @P0 BRA `(.L_x_51) ;  /* 0x0000000000200947 */ /* 0x000fea0003800000 */
[----:B------:R-:W-:Y:S01]  /*4940*/  IMAD.U32 R3, RZ, RZ, UR7 ;  /* 0x00000007ff037e24 */ /* 0x000fe2000f8e00ff */
[----:B------:R-:W4:Y:S04]  /*4950*/  LDCU.64 UR4, c[0x0][0x740] ;  /* 0x0000e800ff0477ac */ /* 0x000f280008000a00 */
[----:B-1-3--:R-:W1:Y:S01]  /*4960*/  LDS.128 R4, [R3+0x38400] ;  /* 0x0384000003047984 */ /* 0x00ae620000000c00 */
[----:B----4-:R-:W-:-:S04]  /*4970*/  LEA R8, P0, R65, UR4, 0x2 ;  /* 0x0000000441087c11 */ /* 0x010fc8000f8010ff */
[----:B------:R-:W-:Y:S02]  /*4980*/  LEA.HI.X R9, R65, UR5, R2, 0x2, P0 ;  /* 0x0000000541097c11 */ /* 0x000fe400080f1402 */
[----:B-1----:R-:W-:-:S04]  /*4990*/  FMNMX3 R4, R4, RZ, R5, !PT ;  /* 0x000000ff04047276 */ /* 0x002fc80007800005 */
[----:B------:R-:W-:-:S05]  /*49a0*/  FMNMX3 R7, R4, R6, R7, !PT ;  /* 0x0000000604077276 */ /* 0x000fca0007800007 */
[----:B------:R4:W-:Y:S02]  /*49b0*/  REDG.E.MAX.S32.STRONG.GPU desc[UR14][R8.64], R7 ;  /* 0x000000070800798e */ /* 0x0009e4000d12e30e */
.L_x_51:
[----:B------:R-:W-:Y:S05]  /*49c0*/  BSYNC.RECONVERGENT B0 ;  /* 0x0000000000007941 */ /* 0x000fea0003800200 */
.L_x_50:
[----:B--2---:R-:W-:Y:S02]  /*49d0*/  ISETP.NE.AND P0, PT, R63, 0x1, PT ;  /* 0x000000013f00780c */ /* 0x004fe40003f05270 */
[----:B------:R-:W-:-:S04]  /*49e0*/  ISETP.NE.AND P1, PT, R70, 0x2, PT ;  /* 0x000000024600780c */ /* 0x000fc80003f25270 */
[----:B-1-3--:R-:W-:Y:S02]  /*49f0*/  SEL R5, RZ, 0x1, P1 ;  /* 0x00000001ff057807 */ /* 0x00afe40000800000 */
[----:B------:R-:W-:Y:S02]  /*4a00*/  SEL R70, R70, RZ, P1 ;  /* 0x000000ff46467207 */ /* 0x000fe40000800000 */
[----:B------:R-:W-:-:S03]  /*4a10*/  LOP3.LUT R68, R68, R5, RZ, 0x3c, !PT ;  /* 0x0000000544447212 */ /* 0x000fc600078e3cff */
[----:B------:R-:W-:Y:S05]  /*4a20*/  @!P0 BRA `(.L_x_52) ;  /* 0xffffffe000408947 */ /* 0x000fea000383ffff */
.L_x_39:
[----:B------:R-:W-:Y:S05]  /*4a30*/  BRA.U !UP4, `(.L_x_53) ;  /* 0x000000010c1c7547 */ /* 0x000fea000b800000 */
[----:B------:R-:W1:Y:S01]  /*4a40*/  S2UR UR4, SR_CgaCtaId ;  /* 0x00000000000479c3 */ /* 0x000e620000008800 */
[----:B------:R-:W-:Y:S01]  /*4a50*/  ELECT P0, URZ, PT ;  /* 0x0000000000ff782f */ /* 0x000fe20003800000 */
[----:B----4-:R-:W-:Y:S01]  /*4a60*/  HFMA2 R2, -RZ, RZ, 0, 5.9604644775390625e-08 ;  /* 0x00000001ff027431 */ /* 0x010fe200000001ff */
[----:B------:R-:W-:-:S05]  /*4a70*/  UMOV UR5, 0x40 ;  /* 0x0000004000057882 */ /* 0x000fca0000000000 */
[----:B------:R-:W-:Y:S01]  /*4a80*/  UVIRTCOUNT.DEALLOC.SMPOOL 0x80 ;  /* 0x000000800000784c */ /* 0x000fe20000000000 */
[----:B-1----:R-:W-:-:S09]  /*4a90*/  ULEA UR4, UR4, UR5, 0x18 ;  /* 0x0000000504047291 */ /* 0x002fd2000f8ec0ff */
[----:B------:R1:W-:Y:S03]  /*4aa0*/  @P0 STS.U8 [UR4], R2 ;  /* 0x00000002ff000988 */ /* 0x0003e60008000004 */
.L_x_53:
[----:B------:R-:W-:Y:S06]  /*4ab0*/  BAR.SYNC.DEFER_BLOCKING 0x2, 0x80 ;  /* 0x0082000000007b1d */ /* 0x000fec0000010000 */
[----:B------:R-:W-:Y:S05]  /*4ac0*/  BRA.U !UP4, `(.L_x_54) ;  /* 0x000000010c9c7547 */ /* 0x000fea000b800000 */
[----:B------:R-:W3:Y:S01]  /*4ad0*/  S2UR UR5, SR_CgaCtaId ;  /* 0x00000000000579c3 */ /* 0x000ee20000008800 */
[----:B------:R-:W-:Y:S01]  /*4ae0*/  NOP ;  /* 0x0000000000007918 */ /* 0x000fe20000000000 */
[----:B------:R-:W-:Y:S01]  /*4af0*/  UMOV UR4, 0x50 ;  /* 0x0000005000047882 */ /* 0x000fe20000000000 */
[----:B------:R-:W-:Y:S01]  /*4b00*/  LOP3.LUT R4, R82, 0xffff, RZ, 0xc0, !PT ;  /* 0x0000ffff52047812 */ /* 0x000fe200078ec0ff */
[----:B------:R-:W-:-:S03]  /*4b10*/  IMAD.MOV.U32 R3, RZ, RZ, 0xffff ;  /* 0x0000ffffff037424 */ /* 0x000fc600078e00ff */
[----:B------:R-:W-:-:S04]  /*4b20*/  SHF.R.U32.HI R4, RZ, 0x5, R4 ;  /* 0x00000005ff047819 */ /* 0x000fc80000011604 */
[----:B------:R-:W-:Y:S01]  /*4b30*/  SHF.L.U32 R3, R3, R4, RZ ;  /* 0x0000000403037219 */ /* 0x000fe200000006ff */
[----:B------:R-:W-:-:S05]  /*4b40*/  VIADD R5, R4, 0x10 ;  /* 0x0000001004057836 */ /* 0x000fca0000000000 */
[----:B------:R-:W-:Y:S01]  /*4b50*/  SHF.L.U32 R0, R0, R5, RZ ;  /* 0x0000000500007219 */ /* 0x000fe200000006ff */
[----:B---3--:R-:W-:-:S03]  /*4b60*/  ULEA UR5, UR5, UR4, 0x18 ;  /* 0x0000000405057291 */ /* 0x008fc6000f8ec0ff */
[----:B------:R-:W-:-:S04]  /*4b70*/  LOP3.LUT R5, R0, R3, RZ, 0xfc, !PT ;  /* 0x0000000300057212 */ /* 0x000fc800078efcff */
[C---:B------:R-:W-:Y:S02]  /*4b80*/  LOP3.LUT R3, R5.reuse, 0xffff, RZ, 0xc0, !PT ;  /* 0x0000ffff05037812 */ /* 0x040fe400078ec0ff */
[----:B-1--4-:R-:W1:Y:S02]  /*4b90*/  LDS R2, [UR5] ;  /* 0x00000005ff027984 */ /* 0x012e640008000800 */
[----:B-1----:R-:W-:-:S04]  /*4ba0*/  LOP3.LUT R0, R5, 0xffff, R2, 0x80, !PT ;  /* 0x0000ffff05007812 */ /* 0x002fc800078e8002 */
[----:B------:R-:W-:-:S13]  /*4bb0*/  ISETP.NE.AND P0, PT, R0, R3, PT ;  /* 0x000000030000720c */ /* 0x000fda0003f05270 */
[----:B------:R-:W-:Y:S05]  /*4bc0*/  @P0 BRA `(.L_x_55) ;  /* 0x0000000000500947 */ /* 0x000fea0003800000 */
[----:B------:R-:W-:Y:S02]  /*4bd0*/  SHF.R.U32.HI R0, RZ, 0x10, R2 ;  /* 0x00000010ff007819 */ /* 0x000fe40000011602 */
[----:B------:R-:W-:-:S04]  /*4be0*/  SHF.R.U32.HI R3, RZ, 0x10, R5 ;  /* 0x00000010ff037819 */ /* 0x000fc80000011605 */
[----:B------:R-:W-:-:S04]  /*4bf0*/  LOP3.LUT R0, R0, R3, RZ, 0xc0, !PT ;  /* 0x0000000300007212 */ /* 0x000fc800078ec0ff */
[----:B------:R-:W-:-:S13]  /*4c00*/  ISETP.NE.AND P0, PT, R0, R3, PT ;  /* 0x000000030000720c */ /* 0x000fda0003f05270 */
[----:B------:R-:W-:Y:S05]  /*4c10*/  @P0 BRA `(.L_x_56) ;  /* 0x0000000000300947 */ /* 0x000fea0003800000 */
[----:B------:R-:W-:Y:S01]  /*4c20*/  R2UR UR8, R5 ;  /* 0x00000000050872ca */ /* 0x000fe200000e0000 */
[----:B------:R-:W1:Y:S01]  /*4c30*/  S2R R2, SR_LANEID ;  /* 0x0000000000027919 */ /* 0x000e620000000000 */
[----:B------:R-:W-:Y:S02]  /*4c40*/  VOTEU.ANY UR6, UPT, PT ;  /* 0x0000000000067886 */ /* 0x000fe400038e0100 */
[----:B------:R-:W-:-:S09]  /*4c50*/  UFLO.U32 UR6, UR6 ;  /* 0x00000006000672bd */ /* 0x000fd200080e0000 */
[----:B------:R-:W-:-:S06]  /*4c60*/  ULOP3.LUT UR8, URZ, UR8, URZ, 0x33, !UPT ;  /* 0x00000008ff087292 */ /* 0x000fcc000f8e33ff */
[----:B------:R-:W-:-:S04]  /*4c70*/  IMAD.U32 R0, RZ, RZ, UR8 ;  /* 0x00000008ff007e24 */ /* 0x000fc8000f8e00ff */
[----:B------:R-:W3:Y:S02]  /*4c80*/  REDUX UR4, R0 ;  /* 0x00000000000473c4 */ /* 0x000ee40000000000 */
[----:B------:R4:W-:Y:S01]  /*4c90*/  UTCATOMSWS.AND URZ, UR8 ;  /* 0x0000000800ff79e3 */ /* 0x0009e20008000000 */
[----:B-1----:R-:W-:Y:S01]  /*4ca0*/  ISETP.EQ.U32.AND P0, PT, R2, UR6, PT ;  /* 0x0000000602007c0c */ /* 0x002fe2000bf02070 */
[----:B---3--:R-:W-:-:S12]  /*4cb0*/  IMAD.U32 R2, RZ, RZ, UR4 ;  /* 0x00000004ff027e24 */ /* 0x008fd8000f8e00ff */
[----:B------:R4:W-:Y:S01]  /*4cc0*/  @P0 ATOMS.AND RZ, [UR5], R2 ;  /* 0x00000002ffff098c */ /* 0x0009e2000a800005 */
[----:B------:R-:W-:Y:S05]  /*4cd0*/  BRA `(.L_x_57) ;  /* 0x0000000000147947 */ /* 0x000fea0003800000 */
.L_x_56:
[----:B------:R-:W-:Y:S02]  /*4ce0*/  MOV R2, 0x4d00 ;  /* 0x00004d0000027802 */ /* 0x000fe40000000f00 */
[----:B--2---:R-:W-:Y:S05]  /*4cf0*/  CALL.REL.NOINC `($__internal_0_$__cuda_sm10x_tcgen05_guardrail_trap_col_being_dealloced_not_returned_by_alloc) ;  /* 0x0000000400ac7944 */ /* 0x004fea0003c00000 */
[----:B------:R-:W-:Y:S05]  /*4d00*/  BRA `(.L_x_57) ;  /* 0x0000000000087947 */ /* 0x000fea0003800000 */
.L_x_55:
[----:B------:R-:W-:Y:S02]  /*4d10*/  MOV R2, 0x4d30 ;  /* 0x00004d3000027802 */ /* 0x000fe40000000f00 */
[----:B--2---:R-:W-:Y:S05]  /*4d20*/  CALL.REL.NOINC `($__internal_2_$__cuda_sm10x_tcgen05_guardrail_trap_unallocated_columns_being_dealloced) ;  /* 0x0000000400b87944 */ /* 0x004fea0003c00000 */
.L_x_57:
[----:B------:R-:W-:Y:S01]  /*4d30*/  NOP ;  /* 0x0000000000007918 */ /* 0x000fe20000000000 */
.L_x_54:
[----:B------:R-:W-:-:S04]  /*4d40*/  DEPBAR.LE SB0, 0x0 ;  /* 0x000080000000791a */ /* 0x000fc80000000000 */
[----:B------:R-:W-:-:S04]  /*4d50*/  DEPBAR.LE SB0, 0x0 ;  /* 0x000080000000791a */ /* 0x000fc80000000000 */
[----:B----4-:R-:W-:Y:S05]  /*4d60*/  EXIT ;  /* 0x000000000000794d */ /* 0x010fea0003800000 */
.L_x_9:
[----:B------:R-:W-:-:S07]  /*4d70*/  MOV R20, R21 ;  /* 0x0000001500147202 */ /* 0x000fce0000000f00 */
.L_x_58:
[----:B----4-:R4:W3:Y:S02]  /*4d80*/  SYNCS.PHASECHK.TRANS64.TRYWAIT P0, [R14+URZ+0x60], R21 ;  /* 0x000060150e0075a7 */ /* 0x0108e400080011ff */
[----:B---3--:R-:W-:Y:S05]  /*4d90*/  @!P0 NANOSLEEP.SYNCS 0x989680 ;  /* 0x009896800000895d */ /* 0x008fea0003900000 */
[----:B------:R-:W3:Y:S02]  /*4da0*/  @!P0 SYNCS.PHASECHK.TRANS64 P0, [R14+URZ+0x60], R21 ;  /* 0x000060150e0085a7 */ /* 0x000ee400080010ff */
[----:B---3--:R-:W-:Y:S05]  /*4db0*/  @!P0 BRA `(.L_x_58) ;  /* 0xfffffffc00f08947 */ /* 0x008fea000383ffff */
[----:B------:R-:W-:Y:S05]  /*4dc0*/  BRA `(.L_x_59) ;  /* 0xffffffbc00ac7947 */ /* 0x000fea000383ffff */
.L_x_11:
[----:B------:R-:W-:-:S07]  /*4dd0*/  MOV R7, R6 ;  /* 0x0000000600077202 */ /* 0x000fce0000000f00 */
.L_x_60:
[----:B--2---:R2:W3:Y:S02]  /*4de0*/  SYNCS.PHASECHK.TRANS64.TRYWAIT P0, [R2+URZ+0x60], R7 ;  /* 0x00006007020075a7 */ /* 0x0044e400080011ff */
[----:B---3--:R-:W-:Y:S05]  /*4df0*/  @!P0 NANOSLEEP.SYNCS 0x989680 ;  /* 0x009896800000895d */ /* 0x008fea0003900000 */
[----:B------:R-:W3:Y:S02]  /*4e00*/  @!P0 SYNCS.PHASECHK.TRANS64 P0, [R2+URZ+0x60], R7 ;  /* 0x00006007020085a7 */ /* 0x000ee400080010ff */
[----:B---3--:R-:W-:Y:S05]  /*4e10*/  @!P0 BRA `(.L_x_60) ;  /* 0xfffffffc00f08947 */ /* 0x008fea000383ffff */
[----:B------:R-:W-:Y:S05]  /*4e20*/  BRA `(.L_x_61) ;  /* 0xffffffc000507947 */ /* 0x000fea000383ffff */
.L_x_12:
[----:B------:R-:W-:-:S07]  /*4e30*/  MOV R13, R12 ;  /* 0x0000000c000d7202 */ /* 0x000fce0000000f00 */
.L_x_62:
[----:B--2---:R2:W3:Y:S02]  /*4e40*/  SYNCS.PHASECHK.TRANS64.TRYWAIT P0, [R8+URZ+0x60], R13 ;  /* 0x0000600d080075a7 */ /* 0x0044e400080011ff */
[----:B---3--:R-:W-:Y:S05]  /*4e50*/  @!P0 NANOSLEEP.SYNCS 0x989680 ;  /* 0x009896800000895d */ /* 0x008fea0003900000 */
[----:B------:R-:W3:Y:S02]  /*4e60*/  @!P0 SYNCS.PHASECHK.TRANS64 P0, [R8+URZ+0x60], R13 ;  /* 0x0000600d080085a7 */ /* 0x000ee400080010ff */
[----:B---3--:R-:W-:Y:S05]  /*4e70*/  @!P0 BRA `(.L_x_62) ;  /* 0xfffffffc00f08947 */ /* 0x008fea000383ffff */
[----:B------:R-:W-:Y:S05]  /*4e80*/  BRA `(.L_x_4) ;  /* 0xffffffc000847947 */ /* 0x000fea000383ffff */
.L_x_14:
[----:B------:R-:W-:-:S07]  /*4e90*/  MOV R0, UR23 ;  /* 0x0000001700007c02 */ /* 0x000fce0008000f00 */
.L_x_63:
[----:B---3--:R3:W4:Y:S02]  /*4ea0*/  SYNCS.PHASECHK.TRANS64.TRYWAIT P0, [R0+URZ+0x50], RZ ;  /* 0x000050ff000075a7 */ /* 0x00872400080011ff */
[----:B----4-:R-:W-:Y:S05]  /*4eb0*/  @!P0 NANOSLEEP.SYNCS 0x989680 ;  /* 0x009896800000895d */ /* 0x010fea0003900000 */
[----:B------:R-:W4:Y:S02]  /*4ec0*/  @!P0 SYNCS.PHASECHK.TRANS64 P0, [R0+URZ+0x50], RZ ;  /* 0x000050ff000085a7 */ /* 0x000f2400080010ff */
[----:B----4-:R-:W-:Y:S05]  /*4ed0*/  @!P0 BRA `(.L_x_63) ;  /* 0xfffffffc00f08947 */ /* 0x010fea000383ffff */
[----:B------:R-:W-:Y:S05]  /*4ee0*/  BRA `(.L_x_64) ;  /* 0xffffffc000887947 */ /* 0x000fea000383ffff */
.L_x_17:
[----:B------:R-:W-:Y:S02]  /*4ef0*/  MOV R4, UR11 ;  /* 0x0000000b00047c02 */ /* 0x000fe40008000f00 */
[----:B------:R-:W-:Y:S02]  /*4f00*/  MOV R5, UR11 ;  /* 0x0000000b00057c02 */ /* 0x000fe40008000f00 */
[----:B------:R-:W-:-:S07]  /*4f10*/  MOV R0, UR5 ;  /* 0x0000000500007c02 */ /* 0x000fce0008000f00 */
.L_x_65:
[----:B--2---:R2:W3:Y:S02]  /*4f20*/  SYNCS.PHASECHK.TRANS64.TRYWAIT P0, [R0+URZ+0x20], R5 ;  /* 0x00002005000075a7 */ /* 0x0044e400080011ff */
[----:B---3--:R-:W-:Y:S05]  /*4f30*/  @!P0 NANOSLEEP.SYNCS 0x989680 ;  /* 0x009896800000895d */ /* 0x008fea0003900000 */
[----:B------:R-:W3:Y:S02]  /*4f40*/  @!P0 SYNCS.PHASECHK.TRANS64 P0, [R0+URZ+0x20], R5 ;  /* 0x00002005000085a7 */ /* 0x000ee400080010ff */
[----:B---3--:R-:W-:Y:S05]  /*4f50*/  @!P0 BRA `(.L_x_65) ;  /* 0xfffffffc00f08947 */ /* 0x008fea000383ffff */
[----:B------:R-:W-:Y:S05]  /*4f60*/  BRA `(.L_x_16) ;  /* 0xffffffc400587947 */ /* 0x000fea000383ffff */
.L_x_19:
[----:B------:R-:W-:-:S07]  /*4f70*/  MOV R5, R4 ;  /* 0x0000000400057202 */ /* 0x000fce0000000f00 */
.L_x_66:
[----:B---3--:R3:W4:Y:S02]  /*4f80*/  SYNCS.PHASECHK.TRANS64.TRYWAIT P0, [R3+URZ+0x50], R5 ;  /* 0x00005005030075a7 */ /* 0x00872400080011ff */
[----:B----4-:R-:W-:Y:S05]  /*4f90*/  @!P0 NANOSLEEP.SYNCS 0x989680 ;  /* 0x009896800000895d */ /* 0x010fea0003900000 */
[----:B------:R-:W4:Y:S02]  /*4fa0*/  @!P0 SYNCS.PHASECHK.TRANS64 P0, [R3+URZ+0x50], R5 ;  /* 0x00005005030085a7 */ /* 0x000f2400080010ff */
[----:B----4-:R-:W-:Y:S05]  /*4fb0*/  @!P0 BRA `(.L_x_66) ;  /* 0xfffffffc00f08947 */ /* 0x010fea000383ffff */
[----:B------:R-:W-:Y:S05]  /*4fc0*/  BRA `(.L_x_67) ;  /* 0xffffffc400a47947 */ /* 0x000fea000383ffff */
.L_x_21:
[----:B------:R-:W-:Y:S02]  /*4fd0*/  MOV R2, UR4 ;  /* 0x0000000400027c02 */ /* 0x000fe40008000f00 */
[----:B------:R-:W-:Y:S02]  /*4fe0*/  MOV R3, UR4 ;  /* 0x0000000400037c02 */ /* 0x000fe40008000f00 */
[----:B------:R-:W-:-:S07]  /*4ff0*/  MOV R0, UR5 ;  /* 0x0000000500007c02 */ /* 0x000fce0008000f00 */
.L_x_68:
[----:B---3--:R3:W4:Y:S02]  /*5000*/  SYNCS.PHASECHK.TRANS64.TRYWAIT P0, [R0+URZ+0x20], R3 ;  /* 0x00002003000075a7 */ /* 0x00872400080011ff */
[----:B----4-:R-:W-:Y:S05]  /*5010*/  @!P0 NANOSLEEP.SYNCS 0x989680 ;  /* 0x009896800000895d */ /* 0x010fea0003900000 */
[----:B------:R-:W4:Y:S02]  /*5020*/  @!P0 SYNCS.PHASECHK.TRANS64 P0, [R0+URZ+0x20], R3 ;  /* 0x00002003000085a7 */ /* 0x000f2400080010ff */
[----:B----4-:R-:W-:Y:S05]  /*5030*/  @!P0 BRA `(.L_x_68) ;  /* 0xfffffffc00f08947 */ /* 0x010fea000383ffff */
[----:B------:R-:W-:Y:S05]  /*5040*/  BRA `(.L_x_69) ;  /* 0xffffffc800087947 */ /* 0x000fea000383ffff */
.L_x_23:
[----:B------:R-:W-:-:S07]  /*5050*/  MOV R2, UR12 ;  /* 0x0000000c00027c02 */ /* 0x000fce0008000f00 */
.L_x_70:
[----:B---3--:R3:W4:Y:S02]  /*5060*/  SYNCS.PHASECHK.TRANS64.TRYWAIT P0, [R2+URZ+0x50], RZ ;  /* 0x000050ff020075a7 */ /* 0x00872400080011ff */
[----:B----4-:R-:W-:Y:S05]  /*5070*/  @!P0 NANOSLEEP.SYNCS 0x989680 ;  /* 0x009896800000895d */ /* 0x010fea0003900000 */
[----:B------:R-:W4:Y:S02]  /*5080*/  @!P0 SYNCS.PHASECHK.TRANS64 P0, [R2+URZ+0x50], RZ ;  /* 0x000050ff020085a7 */ /* 0x000f2400080010ff */
[----:B----4-:R-:W-:Y:S05]  /*5090*/  @!P0 BRA `(.L_x_70) ;  /* 0xfffffffc00f08947 */ /* 0x010fea000383ffff */
[----:B------:R-:W-:Y:S05]  /*50a0*/  BRA `(.L_x_71) ;  /* 0xffffffc800207947 */ /* 0x000fea000383ffff */
.L_x_26:
[----:B------:R-:W-:Y:S02]  /*50b0*/  MOV R2, UR13 ;  /* 0x0000000d00027c02 */ /* 0x000fe40008000f00 */
[----:B------:R-:W-:Y:S02]  /*50c0*/  MOV R3, UR13 ;  /* 0x0000000d00037c02 */ /* 0x000fe40008000f00 */
[----:B------:R-:W-:-:S07]  /*50d0*/  MOV R0, UR12 ;  /* 0x0000000c00007c02 */ /* 0x000fce0008000f00 */
.L_x_72:
[----:B---3--:R3:W4:Y:S02]  /*50e0*/  SYNCS.PHASECHK.TRANS64.TRYWAIT P0, [R0+URZ+0x48], R3 ;  /* 0x00004803000075a7 */ /* 0x00872400080011ff */
[----:B----4-:R-:W-:Y:S05]  /*50f0*/  @!P0 NANOSLEEP.SYNCS 0x989680 ;  /* 0x009896800000895d */ /* 0x010fea0003900000 */
[----:B------:R-:W4:Y:S02]  /*5100*/  @!P0 SYNCS.PHASECHK.TRANS64 P0, [R0+URZ+0x48], R3 ;  /* 0x00004803000085a7 */ /* 0x000f2400080010ff */
[----:B----4-:R-:W-:Y:S05]  /*5110*/  @!P0 BRA `(.L_x_72) ;  /* 0xfffffffc00f08947 */ /* 0x010fea000383ffff */
[----:B------:R-:W-:Y:S05]  /*5120*/  BRA `(.L_x_25) ;  /* 0xffffffcc00407947 */ /* 0x000fea000383ffff */
.L_x_28:
[----:B------:R-:W-:Y:S02]  /*5130*/  MOV R2, UR23 ;  /* 0x0000001700027c02 */ /* 0x000fe40008000f00 */
[----:B------:R-:W-:Y:S02]  /*5140*/  MOV R3, UR23 ;  /* 0x0000001700037c02 */ /* 0x000fe40008000f00 */
[----:B------:R-:W-:Y:S07]  /*5150*/  MOV R0, UR13 ;  /* 0x0000000d00007c02 */ /* 0x000fee0008000f00 */
.L_x_73:
[----:B---3--:R3:W4:Y:S02]  /*5160*/  SYNCS.PHASECHK.TRANS64.TRYWAIT P1, [R0+URZ], R3 ;  /* 0x00000003000075a7 */ /* 0x00872400080211ff */
[----:B----4-:R-:W-:Y:S05]  /*5170*/  @!P1 NANOSLEEP.SYNCS 0x989680 ;  /* 0x009896800000995d */ /* 0x010fea0003900000 */
[----:B------:R-:W4:Y:S02]  /*5180*/  @!P1 SYNCS.PHASECHK.TRANS64 P1, [R0+URZ], R3 ;  /* 0x00000003000095a7 */ /* 0x000f2400080210ff */
[----:B----4-:R-:W-:Y:S05]  /*5190*/  @!P1 BRA `(.L_x_73) ;  /* 0xfffffffc00f09947 */ /* 0x010fea000383ffff */
[----:B------:R-:W-:Y:S05]  /*51a0*/  BRA `(.L_x_27) ;  /* 0xffffffcc00bc7947 */ /* 0x000fea000383ffff */
.L_x_30:
[-C--:B------:R-:W-:Y:S02]  /*51b0*/  MOV R6, R3.reuse ;  /* 0x0000000300067202 */ /* 0x080fe40000000f00 */
[----:B------:R-:W-:-:S07]  /*51c0*/  MOV R7, R3 ;  /* 0x0000000300077202 */ /* 0x000fce0000000f00 */
.L_x_74:
[----:B----4-:R4:W3:Y:S02]  /*51d0*/  SYNCS.PHASECHK.TRANS64.TRYWAIT P0, [R2+URZ+0x50], R7 ;  /* 0x00005007020075a7 */ /* 0x0108e400080011ff */
[----:B---3--:R-:W-:Y:S05]  /*51e0*/  @!P0 NANOSLEEP.SYNCS 0x989680 ;  /* 0x009896800000895d */ /* 0x008fea0003900000 */
[----:B------:R-:W3:Y:S02]  /*51f0*/  @!P0 SYNCS.PHASECHK.TRANS64 P0, [R2+URZ+0x50], R7 ;  /* 0x00005007020085a7 */ /* 0x000ee400080010ff */
[----:B---3--:R-:W-:Y:S05]  /*5200*/  @!P0 BRA `(.L_x_74) ;  /* 0xfffffffc00f08947 */ /* 0x008fea000383ffff */
[----:B------:R-:W-:Y:S05]  /*5210*/  BRA `(.L_x_75) ;  /* 0xffffffd0002c7947 */ /* 0x000fea000383ffff */
.L_x_32:
[----:B----4-:R-:W-:Y:S02]  /*5220*/  MOV R2, UR31 ;  /* 0x0000001f00027c02 */ /* 0x010fe40008000f00 */
[----:B------:R-:W-:Y:S02]  /*5230*/  MOV R3, UR31 ;  /* 0x0000001f00037c02 */ /* 0x000fe40008000f00 */
[----:B------:R-:W-:-:S07]  /*5240*/  MOV R0, UR12 ;  /* 0x0000000c00007c02 */ /* 0x000fce0008000f00 */
.L_x_76:
[----:B---3--:R3:W4:Y:S02]  /*5250*/  SYNCS.PHASECHK.TRANS64.TRYWAIT P0, [R0+URZ+0x48], R3 ;  /* 0x00004803000075a7 */ /* 0x00872400080011ff */
[----:B----4-:R-:W-:Y:S05]  /*5260*/  @!P0 NANOSLEEP.SYNCS 0x989680 ;  /* 0x009896800000895d */ /* 0x010fea0003900000 */
[----:B------:R-:W4:Y:S02]  /*5270*/  @!P0 SYNCS.PHASECHK.TRANS64 P0, [R0+URZ+0x48], R3 ;  /* 0x00004803000085a7 */ /* 0x000f2400080010ff */
[----:B----4-:R-:W-:Y:S05]  /*5280*/  @!P0 BRA `(.L_x_76) ;  /* 0xfffffffc00f08947 */ /* 0x010fea000383ffff */
[----:B------:R-:W-:Y:S05]  /*5290*/  BRA `(.L_x_22) ;  /* 0xffffffd000607947 */ /* 0x000fea000383ffff */
.L_x_38:
[----:B-1----:R1:W3:Y:S02]  /*52a0*/  SYNCS.PHASECHK.TRANS64.TRYWAIT P0, [R3+URZ+0x50], RZ ;  /* 0x000050ff030075a7 */ /* 0x0022e400080011ff */
[----:B---3--:R-:W-:Y:S05]  /*52b0*/  @!P0 NANOSLEEP.SYNCS 0x989680 ;  /* 0x009896800000895d */ /* 0x008fea0003900000 */
[----:B------:R-:W3:Y:S02]  /*52c0*/  @!P0 SYNCS.PHASECHK.TRANS64 P0, [R3+URZ+0x50], RZ ;  /* 0x000050ff030085a7 */ /* 0x000ee400080010ff */
[----:B---3--:R-:W-:Y:S05]  /*52d0*/  @!P0 BRA `(.L_x_38) ;  /* 0xfffffffc00f08947 */ /* 0x008fea000383ffff */
[----:B------:R-:W-:Y:S05]  /*52e0*/  BRA `(.L_x_77) ;  /* 0xffffffd400307947 */ /* 0x000fea000383ffff */
.L_x_40:
[----:B------:R-:W-:-:S07]  /*52f0*/  MOV R5, R4 ;  /* 0x0000000400057202 */ /* 0x000fce0000000f00 */
.L_x_78:
[----:B-1----:R1:W2:Y:S02]  /*5300*/  SYNCS.PHASECHK.TRANS64.TRYWAIT P0, [R3+URZ+0x40], R5 ;  /* 0x00004005030075a7 */ /* 0x0022a400080011ff */
[----:B--2---:R-:W-:Y:S05]  /*5310*/  @!P0 NANOSLEEP.SYNCS 0x989680 ;  /* 0x009896800000895d */ /* 0x004fea0003900000 */
[----:B------:R-:W2:Y:S02]  /*5320*/  @!P0 SYNCS.PHASECHK.TRANS64 P0, [R3+URZ+0x40], R5 ;  /* 0x00004005030085a7 */ /* 0x000ea400080010ff */
[----:B--2---:R-:W-:Y:S05]  /*5330*/  @!P0 BRA `(.L_x_78) ;  /* 0xfffffffc00f08947 */ /* 0x004fea000383ffff */
[----:B------:R-:W-:Y:S05]  /*5340*/  BRA `(.L_x_79) ;  /* 0xffffffd8002c7947 */ /* 0x000fea000383ffff */
.L_x_49:
[----:B------:R-:W-:-:S07]  /*5350*/  MOV R7, R6 ;  /* 0x0000000600077202 */ /* 0x000fce0000000f00 */
.L_x_80:
[----:B-1----:R1:W2:Y:S02]  /*5360*/  SYNCS.PHASECHK.TRANS64.TRYWAIT P0, [R5+URZ+0x50], R7 ;  /* 0x00005007050075a7 */ /* 0x0022a400080011ff */
[----:B--2---:R-:W-:Y:S05]  /*5370*/  @!P0 NANOSLEEP.SYNCS 0x989680 ;  /* 0x009896800000895d */ /* 0x004fea0003900000 */
[----:B------:R-:W2:Y:S02]  /*5380*/  @!P0 SYNCS.PHASECHK.TRANS64 P0, [R5+URZ+0x50], R7 ;  /* 0x00005007050085a7 */ /* 0x000ea400080010ff */
[----:B--2---:R-:W-:Y:S05]  /*5390*/  @!P0 BRA `(.L_x_80) ;  /* 0xfffffffc00f08947 */ /* 0x004fea000383ffff */
[----:B------:R-:W-:Y:S05]  /*53a0*/  BRA `(.L_x_81) ;  /* 0xfffffff4002c7947 */ /* 0x000fea000383ffff */
        .weak           $__internal_0_$__cuda_sm10x_tcgen05_guardrail_trap_col_being_dealloced_not_returned_by_alloc
        .type           $__internal_0_$__cuda_sm10x_tcgen05_guardrail_trap_col_being_dealloced_not_returned_by_alloc,@function
        .size           $__internal_0_$__cuda_sm10x_tcgen05_guardrail_trap_col_being_dealloced_not_returned_by_alloc,($__internal_1_$__cuda_sm10x_tcgen05_guardrail_trap_phase_invalid_during_alloc - $__internal_0_$__cuda_sm10x_tcgen05_guardrail_trap_col_being_dealloced_not_returned_by_alloc)
$__internal_0_$__cuda_sm10x_tcgen05_guardrail_trap_col_being_dealloced_not_returned_by_alloc:
[----:B------:R-:W-:Y:S05]  /*53b0*/  BPT.TRAP 0x1 ;  /* 0x000000040000795c */ /* 0x000fea0000300000 */
[----:B------:R-:W-:-:S04]  /*53c0*/  HFMA2 R3, -RZ, RZ, 0, 0 ;  /* 0x00000000ff037431 */ /* 0x000fc800000001ff */
[----:B------:R-:W-:Y:S05]  /*53d0*/  RET.REL.NODEC R2 `(kernel_cutlass_kernel_cudnngrouped_gemmgrouped_gemm_swiglugrouped_gemm_swiglu_quantBlockScaledContiguousGroupedGemmKernel_object_at__TiledMMA_ThrLayoutVMNK11110000_PermutationMNK____MMAAt_0) ;  /* 0xffffffac02087950 */ /* 0x000fea0003c3ffff */
        .weak           $__internal_1_$__cuda_sm10x_tcgen05_guardrail_trap_phase_invalid_during_alloc
        .type           $__internal_1_$__cuda_sm10x_tcgen05_guardrail_trap_phase_invalid_during_alloc,@function
        .size           $__internal_1_$__cuda_sm10x_tcgen05_guardrail_trap_phase_invalid_during_alloc,($__internal_2_$__cuda_sm10x_tcgen05_guardrail_trap_unallocated_columns_being_dealloced - $__internal_1_$__cuda_sm10x_tcgen05_guardrail_trap_phase_invalid_during_alloc)
$__internal_1_$__cuda_sm10x_tcgen05_guardrail_trap_phase_invalid_during_alloc:
[----:B------:R-:W-:Y:S05]  /*53e0*/  BPT.TRAP 0x1 ;  /* 0x000000040000795c */ /* 0x000fea0000300000 */
[----:B------:R-:W-:-:S04]  /*53f0*/  MOV R3, 0x0 ;  /* 0x0000000000037802 */ /* 0x000fc80000000f00 */
[----:B------:R-:W-:Y:S05]  /*5400*/  RET.REL.NODEC R2 `(kernel_cutlass_kernel_cudnngrouped_gemmgrouped_gemm_swiglugrouped_gemm_swiglu_quantBlockScaledContiguousGroupedGemmKernel_object_at__TiledMMA_ThrLayoutVMNK11110000_PermutationMNK____MMAAt_0) ;  /* 0xffffffa802fc7950 */ /* 0x000fea0003c3ffff */
        .weak           $__internal_2_$__cuda_sm10x_tcgen05_guardrail_trap_unallocated_columns_being_dealloced
        .type           $__internal_2_$__cuda_sm10x_tcgen05_guardrail_trap_unallocated_columns_being_dealloced,@function
        .size           $__internal_2_$__cuda_sm10x_tcgen05_guardrail_trap_unallocated_columns_being_dealloced,(.L_x_85 - $__internal_2_$__cuda_sm10x_tcgen05_guardrail_trap_unallocated_columns_being_dealloced)
$__internal_2_$__cuda_sm10x_tcgen05_guardrail_trap_unallocated_columns_being_dealloced:
[----:B------:R-:W-:Y:S05]  /*5410*/  BPT.TRAP 0x1 ;  /* 0x000000040000795c */ /* 0x000fea0000300000 */
[----:B------:R-:W-:-:S04]  /*5420*/  HFMA2 R3, -RZ, RZ, 0, 0 ;  /* 0x00000000ff037431 */ /* 0x000fc800000001ff */
[----:B------:R-:W-:Y:S05]  /*5430*/  RET.REL.NODEC R2 `(kernel_cutlass_kernel_cudnngrouped_gemmgrouped_gemm_swiglugrouped_gemm_swiglu_quantBlockScaledContiguousGroupedGemmKernel_object_at__TiledMMA_ThrLayoutVMNK11110000_PermutationMNK____MMAAt_0) ;  /* 0xffffffa802f07950 */ /* 0x000fea0003c3ffff */
.L_x_82:
[----:B------:R-:W-:-:S00]  /*5440*/  BRA `(.L_x_82) ;  /* 0xfffffffc00fc7947 */ /* 0x000fc0000383ffff */
[----:B------:R-:W-:-:S00]  /*5450*/  NOP ;  /* 0x0000000000007918 */ /* 0x000fc00000000000 */
        /* <DEDUP_REMOVED lines=10> */
.L_x_85:


//--------------------- .nv.shared.kernel_cutlass_kernel_cudnngrouped_gemmgrouped_gemm_swiglugrouped_gemm_swiglu_quantBlockScaledContiguousGroupedGemmKernel_object_at__TiledMMA_ThrLayoutVMNK11110000_PermutationMNK____MMAAt_0 --------------------------
	.section	.nv.shared.kernel_cutlass_kernel_cudnngrouped_gemmgrouped_gemm_swiglugrouped_gemm_swiglu_quantBlockScaledContiguousGroupedGemmKernel_object_at__TiledMMA_ThrLayoutVMNK11110000_PermutationMNK____MMAAt_0,"aw",@nobits
	.sectionflags	@""
	.align	1024
	.zero		1024


//--------------------- .nv.shared.reserved.0     --------------------------
	.section	.nv.shared.reserved.0,"aw",@nobits
	.align	8
	.weak		__nv_reservedSMEM_offset_0_alias
	.size		__nv_reservedSMEM_offset_0_alias, 0, 64
	.other		__nv_reservedSMEM_offset_0_alias,@"STO_CUDA_RESERVED_SHARED STV_DEFAULT"
__nv_reservedSMEM_offset_0_alias:
	.zero		0
.nv.shared.reserved.0:
	.zero		64
	.weak		__nv_reservedSMEM_allocation_phase
	.type		__nv_reservedSMEM_allocation_phase,@object
	.size		__nv_reservedSMEM_allocation_phase,(.L_0 - __nv_reservedSMEM_allocation_phase)
__nv_reservedSMEM_allocation_phase:
	.zero		1
.L_0:
	.zero		7
	.weak		__nv_reservedSMEM_devtool_atexit_pc
	.type		__nv_reservedSMEM_devtool_atexit_pc,@object
	.size		__nv_reservedSMEM_devtool_atexit_pc,(__nv_reservedSMEM_allocation_mask - __nv_reservedSMEM_devtool_atexit_pc)
__nv_reservedSMEM_devtool_atexit_pc:
	.zero		8
	.weak		__nv_reservedSMEM_allocation_mask
	.type		__nv_reservedSMEM_allocation_mask,@object
	.size		__nv_reservedSMEM_allocation_mask,(.L_2 - __nv_reservedSMEM_allocation_mask)
__nv_reservedSMEM_allocation_mask:
	.zero		4
.L_2:


//--------------------- .nv.constant0.kernel_cutlass_kernel_cudnngrouped_gemmgrouped_gemm_swiglugrouped_gemm_swiglu_quantBlockScaledContiguousGroupedGemmKernel_object_at__TiledMMA_ThrLayoutVMNK11110000_PermutationMNK____MMAAt_0 --------------------------
	.section	.nv.constant0.kernel_cutlass_kernel_cudnngrouped_gemmgrouped_gemm_swiglugrouped_gemm_swiglu_quantBlockScaledContiguousGroupedGemmKernel_object_at__TiledMMA_ThrLayoutVMNK11110000_PermutationMNK____MMAAt_0,"a",@progbits
	.sectionflags	@""
	.align	4
.nv.constant0.kernel_cutlass_kernel_cudnngrouped_gemmgrouped_gemm_swiglugrouped_gemm_swiglu_quantBlockScaledContiguousGroupedGemmKernel_object_at__TiledMMA_ThrLayoutVMNK11110000_PermutationMNK____MMAAt_0:
	.zero		1924


//--------------------- SYMBOLS --------------------------

	.type		.nv.reservedSmem.offset0,@object
	.size		.nv.reservedSmem.offset0,0x4
	.type		.nv.reservedSmem.cap,@object
	.size		.nv.reservedSmem.cap,0x4
